//
// Generated by NVIDIA NVVM Compiler
//
// Compiler Build ID: CL-36424714
// Cuda compilation tools, release 13.0, V13.0.88
// Based on NVVM 20.0.0
//

.version 9.0
.target sm_100
.address_size 64

	// .globl	_Z16i8gemm256x128x32PKaS0_Piiiiii
// _ZZ16i8gemm256x128x32PKaS0_PiiiiiiE10shared_mem has been demoted

.visible .entry _Z16i8gemm256x128x32PKaS0_Piiiiii(
	.param .u64 .ptr .align 1 _Z16i8gemm256x128x32PKaS0_Piiiiii_param_0,
	.param .u64 .ptr .align 1 _Z16i8gemm256x128x32PKaS0_Piiiiii_param_1,
	.param .u64 .ptr .align 1 _Z16i8gemm256x128x32PKaS0_Piiiiii_param_2,
	.param .u32 _Z16i8gemm256x128x32PKaS0_Piiiiii_param_3,
	.param .u32 _Z16i8gemm256x128x32PKaS0_Piiiiii_param_4,
	.param .u32 _Z16i8gemm256x128x32PKaS0_Piiiiii_param_5,
	.param .u32 _Z16i8gemm256x128x32PKaS0_Piiiiii_param_6,
	.param .u32 _Z16i8gemm256x128x32PKaS0_Piiiiii_param_7
)
{
	.reg .pred 	%p<6>;
	.reg .b32 	%r<2116>;
	.reg .b64 	%rd<123>;
	// demoted variable
	.shared .align 1 .b8 _ZZ16i8gemm256x128x32PKaS0_PiiiiiiE10shared_mem[24832];
	ld.param.u64 	%rd1, [_Z16i8gemm256x128x32PKaS0_Piiiiii_param_0];
	ld.param.u64 	%rd2, [_Z16i8gemm256x128x32PKaS0_Piiiiii_param_1];
	ld.param.u32 	%r505, [_Z16i8gemm256x128x32PKaS0_Piiiiii_param_5];
	cvta.to.global.u64 	%rd8, %rd1;
	cvta.to.global.u64 	%rd9, %rd2;
	mov.u32 	%r525, %tid.x;
	cvt.u64.u32 	%rd10, %r525;
	mov.u32 	%r526, %ctaid.x;
	mul.lo.s32 	%r527, %r526, %r505;
	shl.b32 	%r528, %r527, 8;
	cvt.u64.u32 	%rd11, %r528;
	add.s64 	%rd12, %rd8, %rd11;
	mov.u32 	%r529, %ctaid.y;
	mul.lo.s32 	%r530, %r529, %r505;
	shl.b32 	%r531, %r530, 7;
	cvt.u64.u32 	%rd13, %r531;
	add.s64 	%rd14, %rd9, %rd13;
	mul.wide.u32 	%rd15, %r525, 4;
	and.b64  	%rd16, %rd15, 28;
	cvt.s64.s32 	%rd17, %r505;
	shr.u64 	%rd18, %rd10, 3;
	mad.lo.s64 	%rd19, %rd18, %rd17, %rd16;
	add.s64 	%rd20, %rd12, %rd19;
	ld.global.u32 	%r2110, [%rd20];
	mul.wide.s32 	%rd21, %r505, 32;
	add.s64 	%rd22, %rd20, %rd21;
	ld.global.u32 	%r2109, [%rd22];
	mul.wide.s32 	%rd23, %r505, 64;
	add.s64 	%rd24, %rd20, %rd23;
	ld.global.u32 	%r2108, [%rd24];
	add.s64 	%rd25, %rd24, %rd21;
	ld.global.u32 	%r2107, [%rd25];
	mul.wide.s32 	%rd26, %r505, 128;
	add.s64 	%rd27, %rd20, %rd26;
	ld.global.u32 	%r2106, [%rd27];
	add.s64 	%rd28, %rd27, %rd21;
	ld.global.u32 	%r2105, [%rd28];
	add.s64 	%rd29, %rd27, %rd23;
	ld.global.u32 	%r2104, [%rd29];
	add.s64 	%rd30, %rd29, %rd21;
	ld.global.u32 	%r2103, [%rd30];
	add.s64 	%rd31, %rd14, %rd19;
	ld.global.u32 	%r2114, [%rd31];
	add.s64 	%rd32, %rd31, %rd21;
	ld.global.u32 	%r2113, [%rd32];
	add.s64 	%rd33, %rd31, %rd23;
	ld.global.u32 	%r2112, [%rd33];
	add.s64 	%rd34, %rd33, %rd21;
	ld.global.u32 	%r2111, [%rd34];
	shr.u32 	%r532, %r525, 3;
	and.b64  	%rd35, %rd10, 4;
	setp.eq.s64 	%p1, %rd35, 0;
	selp.b32 	%r533, 0, 260, %p1;
	add.s32 	%r534, %r533, %r532;
	shl.b32 	%r535, %r534, 4;
	shl.b32 	%r536, %r525, 2;
	and.b32  	%r537, %r536, 12;
	or.b32  	%r538, %r535, %r537;
	mov.u32 	%r539, _ZZ16i8gemm256x128x32PKaS0_PiiiiiiE10shared_mem;
	add.s32 	%r540, %r539, %r538;
	st.shared.u32 	[%r540], %r2110;
	st.shared.u32 	[%r540+512], %r2109;
	st.shared.u32 	[%r540+1024], %r2108;
	st.shared.u32 	[%r540+1536], %r2107;
	st.shared.u32 	[%r540+2048], %r2106;
	st.shared.u32 	[%r540+2560], %r2105;
	st.shared.u32 	[%r540+3072], %r2104;
	st.shared.u32 	[%r540+3584], %r2103;
	selp.b32 	%r541, 0, 132, %p1;
	add.s32 	%r542, %r541, %r532;
	shl.b32 	%r543, %r542, 4;
	or.b32  	%r544, %r543, %r537;
	add.s32 	%r545, %r539, 16512;
	add.s32 	%r546, %r545, %r544;
	st.shared.u32 	[%r546], %r2114;
	st.shared.u32 	[%r546+512], %r2113;
	st.shared.u32 	[%r546+1024], %r2112;
	st.shared.u32 	[%r546+1536], %r2111;
	bar.sync 	0;
	mov.b64 	%rd36, 31;
	cvt.u32.u64 	%r547, %rd36;
	cvt.u32.u64 	%r548, %rd10;
	and.b32  	%r549, %r548, %r547;
	mov.b64 	%rd37, 960;
	cvt.u32.u64 	%r550, %rd37;
	and.b32  	%r551, %r548, %r550;
	add.s32 	%r552, %r551, %r549;
	shl.b32 	%r553, %r552, 4;
	add.s32 	%r554, %r539, %r553;
	cvt.u64.u32 	%rd4, %r554;
	mul.wide.u32 	%rd38, %r525, 32;
	mul.wide.u32 	%rd39, %r525, 16;
	mov.b64 	%rd40, 496;
	cvt.u32.u64 	%r555, %rd40;
	cvt.u32.u64 	%r556, %rd39;
	and.b32  	%r557, %r556, %r555;
	mov.b64 	%rd41, 1024;
	cvt.u32.u64 	%r558, %rd41;
	cvt.u32.u64 	%r559, %rd38;
	and.b32  	%r560, %r559, %r558;
	add.s32 	%r561, %r560, %r557;
	add.s32 	%r562, %r545, %r561;
	cvt.u64.u32 	%rd5, %r562;
	// begin inline asm
	ldmatrix.sync.aligned.m8n8.x4.shared.b16 {%r2072, %r2073, %r2074, %r2075}, [%rd4];ldmatrix.sync.aligned.m8n8.x4.shared.b16 {%r2076 ,%r2077, %r2078, %r2079}, [%rd5];
	// end inline asm
	add.s64 	%rd6, %rd4, 512;
	add.s64 	%rd7, %rd5, 512;
	// begin inline asm
	ldmatrix.sync.aligned.m8n8.x4.shared.b16 {%r2064, %r2065, %r2066, %r2067}, [%rd6];ldmatrix.sync.aligned.m8n8.x4.shared.b16 {%r2068 ,%r2069, %r2070, %r2071}, [%rd7];
	// end inline asm
	setp.lt.s32 	%p2, %r505, 1;
	mov.b32 	%r1944, 0;
	mov.u32 	%r1945, %r1944;
	mov.u32 	%r1946, %r1944;
	mov.u32 	%r1947, %r1944;
	mov.u32 	%r1948, %r1944;
	mov.u32 	%r1949, %r1944;
	mov.u32 	%r1950, %r1944;
	mov.u32 	%r1951, %r1944;
	mov.u32 	%r1952, %r1944;
	mov.u32 	%r1953, %r1944;
	mov.u32 	%r1954, %r1944;
	mov.u32 	%r1955, %r1944;
	mov.u32 	%r1956, %r1944;
	mov.u32 	%r1957, %r1944;
	mov.u32 	%r1958, %r1944;
	mov.u32 	%r1959, %r1944;
	mov.u32 	%r1960, %r1944;
	mov.u32 	%r1961, %r1944;
	mov.u32 	%r1962, %r1944;
	mov.u32 	%r1963, %r1944;
	mov.u32 	%r1964, %r1944;
	mov.u32 	%r1965, %r1944;
	mov.u32 	%r1966, %r1944;
	mov.u32 	%r1967, %r1944;
	mov.u32 	%r1968, %r1944;
	mov.u32 	%r1969, %r1944;
	mov.u32 	%r1970, %r1944;
	mov.u32 	%r1971, %r1944;
	mov.u32 	%r1972, %r1944;
	mov.u32 	%r1973, %r1944;
	mov.u32 	%r1974, %r1944;
	mov.u32 	%r1975, %r1944;
	mov.u32 	%r1976, %r1944;
	mov.u32 	%r1977, %r1944;
	mov.u32 	%r1978, %r1944;
	mov.u32 	%r1979, %r1944;
	mov.u32 	%r1980, %r1944;
	mov.u32 	%r1981, %r1944;
	mov.u32 	%r1982, %r1944;
	mov.u32 	%r1983, %r1944;
	mov.u32 	%r1984, %r1944;
	mov.u32 	%r1985, %r1944;
	mov.u32 	%r1986, %r1944;
	mov.u32 	%r1987, %r1944;
	mov.u32 	%r1988, %r1944;
	mov.u32 	%r1989, %r1944;
	mov.u32 	%r1990, %r1944;
	mov.u32 	%r1991, %r1944;
	mov.u32 	%r1992, %r1944;
	mov.u32 	%r1993, %r1944;
	mov.u32 	%r1994, %r1944;
	mov.u32 	%r1995, %r1944;
	mov.u32 	%r1996, %r1944;
	mov.u32 	%r1997, %r1944;
	mov.u32 	%r1998, %r1944;
	mov.u32 	%r1999, %r1944;
	mov.u32 	%r2000, %r1944;
	mov.u32 	%r2001, %r1944;
	mov.u32 	%r2002, %r1944;
	mov.u32 	%r2003, %r1944;
	mov.u32 	%r2004, %r1944;
	mov.u32 	%r2005, %r1944;
	mov.u32 	%r2006, %r1944;
	mov.u32 	%r2007, %r1944;
	mov.u32 	%r2008, %r1944;
	mov.u32 	%r2009, %r1944;
	mov.u32 	%r2010, %r1944;
	mov.u32 	%r2011, %r1944;
	mov.u32 	%r2012, %r1944;
	mov.u32 	%r2013, %r1944;
	mov.u32 	%r2014, %r1944;
	mov.u32 	%r2015, %r1944;
	mov.u32 	%r2016, %r1944;
	mov.u32 	%r2017, %r1944;
	mov.u32 	%r2018, %r1944;
	mov.u32 	%r2019, %r1944;
	mov.u32 	%r2020, %r1944;
	mov.u32 	%r2021, %r1944;
	mov.u32 	%r2022, %r1944;
	mov.u32 	%r2023, %r1944;
	mov.u32 	%r2024, %r1944;
	mov.u32 	%r2025, %r1944;
	mov.u32 	%r2026, %r1944;
	mov.u32 	%r2027, %r1944;
	mov.u32 	%r2028, %r1944;
	mov.u32 	%r2029, %r1944;
	mov.u32 	%r2030, %r1944;
	mov.u32 	%r2031, %r1944;
	mov.u32 	%r2032, %r1944;
	mov.u32 	%r2033, %r1944;
	mov.u32 	%r2034, %r1944;
	mov.u32 	%r2035, %r1944;
	mov.u32 	%r2036, %r1944;
	mov.u32 	%r2037, %r1944;
	mov.u32 	%r2038, %r1944;
	mov.u32 	%r2039, %r1944;
	mov.u32 	%r2040, %r1944;
	mov.u32 	%r2041, %r1944;
	mov.u32 	%r2042, %r1944;
	mov.u32 	%r2043, %r1944;
	mov.u32 	%r2044, %r1944;
	mov.u32 	%r2045, %r1944;
	mov.u32 	%r2046, %r1944;
	mov.u32 	%r2047, %r1944;
	mov.u32 	%r2048, %r1944;
	mov.u32 	%r2049, %r1944;
	mov.u32 	%r2050, %r1944;
	mov.u32 	%r2051, %r1944;
	mov.u32 	%r2052, %r1944;
	mov.u32 	%r2053, %r1944;
	mov.u32 	%r2054, %r1944;
	mov.u32 	%r2055, %r1944;
	mov.u32 	%r2056, %r1944;
	mov.u32 	%r2057, %r1944;
	mov.u32 	%r2058, %r1944;
	mov.u32 	%r2059, %r1944;
	mov.u32 	%r2060, %r1944;
	mov.u32 	%r2061, %r1944;
	mov.u32 	%r2062, %r1944;
	mov.u32 	%r2063, %r1944;
	mov.u32 	%r2080, %r1944;
	mov.u32 	%r2081, %r1944;
	mov.u32 	%r2082, %r1944;
	mov.u32 	%r2083, %r1944;
	mov.u32 	%r2084, %r1944;
	mov.u32 	%r2085, %r1944;
	mov.u32 	%r2086, %r1944;
	mov.u32 	%r2087, %r1944;
	@%p2 bra 	$L__BB0_5;
	mov.b32 	%r2115, 32;
	mov.b32 	%r1944, 0;
	mov.u32 	%r2100, %r1944;
	mov.u32 	%r2102, %r1944;
$L__BB0_2:
	ld.param.u32 	%r1811, [_Z16i8gemm256x128x32PKaS0_Piiiiii_param_5];
	setp.ge.s32 	%p3, %r2115, %r1811;
	@%p3 bra 	$L__BB0_4;
	ld.param.u32 	%r1812, [_Z16i8gemm256x128x32PKaS0_Piiiiii_param_5];
	ld.param.u64 	%rd121, [_Z16i8gemm256x128x32PKaS0_Piiiiii_param_1];
	ld.param.u64 	%rd120, [_Z16i8gemm256x128x32PKaS0_Piiiiii_param_0];
	cvt.s64.s32 	%rd42, %r2115;
	mov.u32 	%r565, %tid.x;
	cvt.u64.u32 	%rd43, %r565;
	mul.wide.u32 	%rd44, %r565, 4;
	and.b64  	%rd45, %rd44, 28;
	add.s64 	%rd46, %rd45, %rd42;
	shr.u64 	%rd47, %rd43, 3;
	cvt.u64.u32 	%rd48, %r1812;
	mad.lo.s64 	%rd49, %rd47, %rd48, %rd46;
	cvta.to.global.u64 	%rd50, %rd120;
	mov.u32 	%r566, %ctaid.x;
	mul.lo.s32 	%r567, %r566, %r1812;
	shl.b32 	%r568, %r567, 8;
	cvt.u64.u32 	%rd51, %r568;
	add.s64 	%rd52, %rd50, %rd51;
	add.s64 	%rd53, %rd52, %rd49;
	ld.global.u32 	%r2110, [%rd53];
	mul.wide.u32 	%rd54, %r1812, 32;
	add.s64 	%rd55, %rd53, %rd54;
	ld.global.u32 	%r2109, [%rd55];
	mul.wide.u32 	%rd56, %r1812, 64;
	add.s64 	%rd57, %rd53, %rd56;
	ld.global.u32 	%r2108, [%rd57];
	add.s64 	%rd58, %rd57, %rd54;
	ld.global.u32 	%r2107, [%rd58];
	mul.wide.u32 	%rd59, %r1812, 128;
	add.s64 	%rd60, %rd53, %rd59;
	ld.global.u32 	%r2106, [%rd60];
	add.s64 	%rd61, %rd60, %rd54;
	ld.global.u32 	%r2105, [%rd61];
	add.s64 	%rd62, %rd60, %rd56;
	ld.global.u32 	%r2104, [%rd62];
	add.s64 	%rd63, %rd62, %rd54;
	ld.global.u32 	%r2103, [%rd63];
	cvta.to.global.u64 	%rd64, %rd121;
	mov.u32 	%r569, %ctaid.y;
	mul.lo.s32 	%r570, %r569, %r1812;
	shl.b32 	%r571, %r570, 7;
	cvt.u64.u32 	%rd65, %r571;
	add.s64 	%rd66, %rd64, %rd65;
	add.s64 	%rd67, %rd66, %rd49;
	ld.global.u32 	%r2114, [%rd67];
	add.s64 	%rd68, %rd67, %rd54;
	ld.global.u32 	%r2113, [%rd68];
	add.s64 	%rd69, %rd67, %rd56;
	ld.global.u32 	%r2112, [%rd69];
	add.s64 	%rd70, %rd69, %rd54;
	ld.global.u32 	%r2111, [%rd70];
	add.s32 	%r2115, %r2115, 32;
$L__BB0_4:
	ld.param.u32 	%r1813, [_Z16i8gemm256x128x32PKaS0_Piiiiii_param_5];
	mov.u32 	%r1372, %tid.x;
	cvt.u64.u32 	%rd79, %r1372;
	and.b64  	%rd80, %rd79, 31;
	mov.b64 	%rd81, 960;
	cvt.u32.u64 	%r1373, %rd81;
	cvt.u32.u64 	%r1374, %rd79;
	and.b32  	%r1375, %r1374, %r1373;
	cvt.u32.u64 	%r1376, %rd80;
	add.s32 	%r1377, %r1375, %r1376;
	shl.b32 	%r1378, %r1377, 4;
	mad.lo.s32 	%r1379, %r2102, 8256, %r1378;
	mov.u32 	%r1380, _ZZ16i8gemm256x128x32PKaS0_PiiiiiiE10shared_mem;
	add.s32 	%r1381, %r1379, %r1380;
	add.s32 	%r1382, %r1381, 4160;
	cvt.u64.u32 	%rd71, %r1382;
	mul.wide.u32 	%rd82, %r1372, 2;
	mov.b64 	%rd83, 64;
	cvt.u32.u64 	%r1383, %rd83;
	cvt.u32.u64 	%r1384, %rd82;
	and.b32  	%r1385, %r1384, %r1383;
	add.s32 	%r1386, %r1385, %r1376;
	shl.b32 	%r1387, %r1386, 4;
	mad.lo.s32 	%r1388, %r2102, 4160, %r1387;
	add.s32 	%r1389, %r1380, 16512;
	add.s32 	%r1390, %r1388, %r1389;
	add.s32 	%r1391, %r1390, 2112;
	cvt.u64.u32 	%rd72, %r1391;
	// begin inline asm
	ldmatrix.sync.aligned.m8n8.x4.shared.b16 {%r572, %r573, %r574, %r575}, [%rd71];ldmatrix.sync.aligned.m8n8.x4.shared.b16 {%r576 ,%r577, %r578, %r579}, [%rd72];
	// end inline asm
	add.s64 	%rd73, %rd71, 512;
	add.s64 	%rd74, %rd72, 512;
	// begin inline asm
	ldmatrix.sync.aligned.m8n8.x4.shared.b16 {%r580, %r581, %r582, %r583}, [%rd73];ldmatrix.sync.aligned.m8n8.x4.shared.b16 {%r584 ,%r585, %r586, %r587}, [%rd74];
	// end inline asm
	// begin inline asm
	mma.sync.aligned.m8n8k16.row.col.s32.s8.s8.s32                         {%r2055, %r2054},                         {%r2072}, {%r2076},                         {%r2055, %r2054};
	// end inline asm
	// begin inline asm
	mma.sync.aligned.m8n8k16.row.col.s32.s8.s8.s32                         {%r2053, %r2052},                         {%r2072}, {%r2077},                         {%r2053, %r2052};
	// end inline asm
	// begin inline asm
	mma.sync.aligned.m8n8k16.row.col.s32.s8.s8.s32                         {%r2051, %r2050},                         {%r2072}, {%r2078},                         {%r2051, %r2050};
	// end inline asm
	// begin inline asm
	mma.sync.aligned.m8n8k16.row.col.s32.s8.s8.s32                         {%r2049, %r2048},                         {%r2072}, {%r2079},                         {%r2049, %r2048};
	// end inline asm
	// begin inline asm
	mma.sync.aligned.m8n8k16.row.col.s32.s8.s8.s32                         {%r2047, %r2046},                         {%r2072}, {%r2068},                         {%r2047, %r2046};
	// end inline asm
	// begin inline asm
	mma.sync.aligned.m8n8k16.row.col.s32.s8.s8.s32                         {%r2045, %r2044},                         {%r2072}, {%r2069},                         {%r2045, %r2044};
	// end inline asm
	// begin inline asm
	mma.sync.aligned.m8n8k16.row.col.s32.s8.s8.s32                         {%r2043, %r2042},                         {%r2072}, {%r2070},                         {%r2043, %r2042};
	// end inline asm
	// begin inline asm
	mma.sync.aligned.m8n8k16.row.col.s32.s8.s8.s32                         {%r2041, %r2040},                         {%r2072}, {%r2071},                         {%r2041, %r2040};
	// end inline asm
	// begin inline asm
	mma.sync.aligned.m8n8k16.row.col.s32.s8.s8.s32                         {%r2039, %r2038},                         {%r2073}, {%r2076},                         {%r2039, %r2038};
	// end inline asm
	// begin inline asm
	mma.sync.aligned.m8n8k16.row.col.s32.s8.s8.s32                         {%r2037, %r2036},                         {%r2073}, {%r2077},                         {%r2037, %r2036};
	// end inline asm
	// begin inline asm
	mma.sync.aligned.m8n8k16.row.col.s32.s8.s8.s32                         {%r2035, %r2034},                         {%r2073}, {%r2078},                         {%r2035, %r2034};
	// end inline asm
	// begin inline asm
	mma.sync.aligned.m8n8k16.row.col.s32.s8.s8.s32                         {%r2033, %r2032},                         {%r2073}, {%r2079},                         {%r2033, %r2032};
	// end inline asm
	// begin inline asm
	mma.sync.aligned.m8n8k16.row.col.s32.s8.s8.s32                         {%r2031, %r2030},                         {%r2073}, {%r2068},                         {%r2031, %r2030};
	// end inline asm
	// begin inline asm
	mma.sync.aligned.m8n8k16.row.col.s32.s8.s8.s32                         {%r2029, %r2028},                         {%r2073}, {%r2069},                         {%r2029, %r2028};
	// end inline asm
	// begin inline asm
	mma.sync.aligned.m8n8k16.row.col.s32.s8.s8.s32                         {%r2027, %r2026},                         {%r2073}, {%r2070},                         {%r2027, %r2026};
	// end inline asm
	// begin inline asm
	mma.sync.aligned.m8n8k16.row.col.s32.s8.s8.s32                         {%r2025, %r2024},                         {%r2073}, {%r2071},                         {%r2025, %r2024};
	// end inline asm
	// begin inline asm
	mma.sync.aligned.m8n8k16.row.col.s32.s8.s8.s32                         {%r2023, %r2022},                         {%r2074}, {%r2076},                         {%r2023, %r2022};
	// end inline asm
	// begin inline asm
	mma.sync.aligned.m8n8k16.row.col.s32.s8.s8.s32                         {%r2021, %r2020},                         {%r2074}, {%r2077},                         {%r2021, %r2020};
	// end inline asm
	// begin inline asm
	mma.sync.aligned.m8n8k16.row.col.s32.s8.s8.s32                         {%r2019, %r2018},                         {%r2074}, {%r2078},                         {%r2019, %r2018};
	// end inline asm
	// begin inline asm
	mma.sync.aligned.m8n8k16.row.col.s32.s8.s8.s32                         {%r2017, %r2016},                         {%r2074}, {%r2079},                         {%r2017, %r2016};
	// end inline asm
	// begin inline asm
	mma.sync.aligned.m8n8k16.row.col.s32.s8.s8.s32                         {%r2015, %r2014},                         {%r2074}, {%r2068},                         {%r2015, %r2014};
	// end inline asm
	// begin inline asm
	mma.sync.aligned.m8n8k16.row.col.s32.s8.s8.s32                         {%r2013, %r2012},                         {%r2074}, {%r2069},                         {%r2013, %r2012};
	// end inline asm
	// begin inline asm
	mma.sync.aligned.m8n8k16.row.col.s32.s8.s8.s32                         {%r2011, %r2010},                         {%r2074}, {%r2070},                         {%r2011, %r2010};
	// end inline asm
	// begin inline asm
	mma.sync.aligned.m8n8k16.row.col.s32.s8.s8.s32                         {%r2009, %r2008},                         {%r2074}, {%r2071},                         {%r2009, %r2008};
	// end inline asm
	// begin inline asm
	mma.sync.aligned.m8n8k16.row.col.s32.s8.s8.s32                         {%r2007, %r2006},                         {%r2075}, {%r2076},                         {%r2007, %r2006};
	// end inline asm
	// begin inline asm
	mma.sync.aligned.m8n8k16.row.col.s32.s8.s8.s32                         {%r2005, %r2004},                         {%r2075}, {%r2077},                         {%r2005, %r2004};
	// end inline asm
	// begin inline asm
	mma.sync.aligned.m8n8k16.row.col.s32.s8.s8.s32                         {%r2003, %r2002},                         {%r2075}, {%r2078},                         {%r2003, %r2002};
	// end inline asm
	// begin inline asm
	mma.sync.aligned.m8n8k16.row.col.s32.s8.s8.s32                         {%r2001, %r2000},                         {%r2075}, {%r2079},                         {%r2001, %r2000};
	// end inline asm
	// begin inline asm
	mma.sync.aligned.m8n8k16.row.col.s32.s8.s8.s32                         {%r1999, %r1998},                         {%r2075}, {%r2068},                         {%r1999, %r1998};
	// end inline asm
	// begin inline asm
	mma.sync.aligned.m8n8k16.row.col.s32.s8.s8.s32                         {%r1997, %r1996},                         {%r2075}, {%r2069},                         {%r1997, %r1996};
	// end inline asm
	// begin inline asm
	mma.sync.aligned.m8n8k16.row.col.s32.s8.s8.s32                         {%r1995, %r1994},                         {%r2075}, {%r2070},                         {%r1995, %r1994};
	// end inline asm
	// begin inline asm
	mma.sync.aligned.m8n8k16.row.col.s32.s8.s8.s32                         {%r1993, %r1992},                         {%r2075}, {%r2071},                         {%r1993, %r1992};
	// end inline asm
	// begin inline asm
	mma.sync.aligned.m8n8k16.row.col.s32.s8.s8.s32                         {%r1991, %r1990},                         {%r2064}, {%r2076},                         {%r1991, %r1990};
	// end inline asm
	// begin inline asm
	mma.sync.aligned.m8n8k16.row.col.s32.s8.s8.s32                         {%r1989, %r1988},                         {%r2064}, {%r2077},                         {%r1989, %r1988};
	// end inline asm
	// begin inline asm
	mma.sync.aligned.m8n8k16.row.col.s32.s8.s8.s32                         {%r1987, %r1986},                         {%r2064}, {%r2078},                         {%r1987, %r1986};
	// end inline asm
	// begin inline asm
	mma.sync.aligned.m8n8k16.row.col.s32.s8.s8.s32                         {%r1985, %r1984},                         {%r2064}, {%r2079},                         {%r1985, %r1984};
	// end inline asm
	// begin inline asm
	mma.sync.aligned.m8n8k16.row.col.s32.s8.s8.s32                         {%r1983, %r1982},                         {%r2064}, {%r2068},                         {%r1983, %r1982};
	// end inline asm
	// begin inline asm
	mma.sync.aligned.m8n8k16.row.col.s32.s8.s8.s32                         {%r1981, %r1980},                         {%r2064}, {%r2069},                         {%r1981, %r1980};
	// end inline asm
	// begin inline asm
	mma.sync.aligned.m8n8k16.row.col.s32.s8.s8.s32                         {%r1979, %r1978},                         {%r2064}, {%r2070},                         {%r1979, %r1978};
	// end inline asm
	// begin inline asm
	mma.sync.aligned.m8n8k16.row.col.s32.s8.s8.s32                         {%r1977, %r1976},                         {%r2064}, {%r2071},                         {%r1977, %r1976};
	// end inline asm
	// begin inline asm
	mma.sync.aligned.m8n8k16.row.col.s32.s8.s8.s32                         {%r1975, %r1974},                         {%r2065}, {%r2076},                         {%r1975, %r1974};
	// end inline asm
	// begin inline asm
	mma.sync.aligned.m8n8k16.row.col.s32.s8.s8.s32                         {%r1973, %r1972},                         {%r2065}, {%r2077},                         {%r1973, %r1972};
	// end inline asm
	// begin inline asm
	mma.sync.aligned.m8n8k16.row.col.s32.s8.s8.s32                         {%r1971, %r1970},                         {%r2065}, {%r2078},                         {%r1971, %r1970};
	// end inline asm
	// begin inline asm
	mma.sync.aligned.m8n8k16.row.col.s32.s8.s8.s32                         {%r1969, %r1968},                         {%r2065}, {%r2079},                         {%r1969, %r1968};
	// end inline asm
	// begin inline asm
	mma.sync.aligned.m8n8k16.row.col.s32.s8.s8.s32                         {%r1967, %r1966},                         {%r2065}, {%r2068},                         {%r1967, %r1966};
	// end inline asm
	// begin inline asm
	mma.sync.aligned.m8n8k16.row.col.s32.s8.s8.s32                         {%r1965, %r1964},                         {%r2065}, {%r2069},                         {%r1965, %r1964};
	// end inline asm
	// begin inline asm
	mma.sync.aligned.m8n8k16.row.col.s32.s8.s8.s32                         {%r1963, %r1962},                         {%r2065}, {%r2070},                         {%r1963, %r1962};
	// end inline asm
	// begin inline asm
	mma.sync.aligned.m8n8k16.row.col.s32.s8.s8.s32                         {%r1961, %r1960},                         {%r2065}, {%r2071},                         {%r1961, %r1960};
	// end inline asm
	// begin inline asm
	mma.sync.aligned.m8n8k16.row.col.s32.s8.s8.s32                         {%r1959, %r1958},                         {%r2066}, {%r2076},                         {%r1959, %r1958};
	// end inline asm
	// begin inline asm
	mma.sync.aligned.m8n8k16.row.col.s32.s8.s8.s32                         {%r1957, %r1956},                         {%r2066}, {%r2077},                         {%r1957, %r1956};
	// end inline asm
	// begin inline asm
	mma.sync.aligned.m8n8k16.row.col.s32.s8.s8.s32                         {%r1955, %r1954},                         {%r2066}, {%r2078},                         {%r1955, %r1954};
	// end inline asm
	// begin inline asm
	mma.sync.aligned.m8n8k16.row.col.s32.s8.s8.s32                         {%r1953, %r1952},                         {%r2066}, {%r2079},                         {%r1953, %r1952};
	// end inline asm
	// begin inline asm
	mma.sync.aligned.m8n8k16.row.col.s32.s8.s8.s32                         {%r1951, %r1950},                         {%r2066}, {%r2068},                         {%r1951, %r1950};
	// end inline asm
	// begin inline asm
	mma.sync.aligned.m8n8k16.row.col.s32.s8.s8.s32                         {%r1949, %r1948},                         {%r2066}, {%r2069},                         {%r1949, %r1948};
	// end inline asm
	// begin inline asm
	mma.sync.aligned.m8n8k16.row.col.s32.s8.s8.s32                         {%r1947, %r1946},                         {%r2066}, {%r2070},                         {%r1947, %r1946};
	// end inline asm
	// begin inline asm
	mma.sync.aligned.m8n8k16.row.col.s32.s8.s8.s32                         {%r1945, %r1944},                         {%r2066}, {%r2071},                         {%r1945, %r1944};
	// end inline asm
	// begin inline asm
	mma.sync.aligned.m8n8k16.row.col.s32.s8.s8.s32                         {%r2056, %r2057},                         {%r2067}, {%r2076},                         {%r2056, %r2057};
	// end inline asm
	// begin inline asm
	mma.sync.aligned.m8n8k16.row.col.s32.s8.s8.s32                         {%r2058, %r2059},                         {%r2067}, {%r2077},                         {%r2058, %r2059};
	// end inline asm
	// begin inline asm
	mma.sync.aligned.m8n8k16.row.col.s32.s8.s8.s32                         {%r2060, %r2061},                         {%r2067}, {%r2078},                         {%r2060, %r2061};
	// end inline asm
	// begin inline asm
	mma.sync.aligned.m8n8k16.row.col.s32.s8.s8.s32                         {%r2062, %r2063},                         {%r2067}, {%r2079},                         {%r2062, %r2063};
	// end inline asm
	// begin inline asm
	mma.sync.aligned.m8n8k16.row.col.s32.s8.s8.s32                         {%r2080, %r2081},                         {%r2067}, {%r2068},                         {%r2080, %r2081};
	// end inline asm
	// begin inline asm
	mma.sync.aligned.m8n8k16.row.col.s32.s8.s8.s32                         {%r2082, %r2083},                         {%r2067}, {%r2069},                         {%r2082, %r2083};
	// end inline asm
	// begin inline asm
	mma.sync.aligned.m8n8k16.row.col.s32.s8.s8.s32                         {%r2084, %r2085},                         {%r2067}, {%r2070},                         {%r2084, %r2085};
	// end inline asm
	// begin inline asm
	mma.sync.aligned.m8n8k16.row.col.s32.s8.s8.s32                         {%r2086, %r2087},                         {%r2067}, {%r2071},                         {%r2086, %r2087};
	// end inline asm
	// begin inline asm
	mma.sync.aligned.m8n8k16.row.col.s32.s8.s8.s32                         {%r2055, %r2054},                         {%r572}, {%r576},                         {%r2055, %r2054};
	// end inline asm
	// begin inline asm
	mma.sync.aligned.m8n8k16.row.col.s32.s8.s8.s32                         {%r2053, %r2052},                         {%r572}, {%r577},                         {%r2053, %r2052};
	// end inline asm
	// begin inline asm
	mma.sync.aligned.m8n8k16.row.col.s32.s8.s8.s32                         {%r2051, %r2050},                         {%r572}, {%r578},                         {%r2051, %r2050};
	// end inline asm
	// begin inline asm
	mma.sync.aligned.m8n8k16.row.col.s32.s8.s8.s32                         {%r2049, %r2048},                         {%r572}, {%r579},                         {%r2049, %r2048};
	// end inline asm
	// begin inline asm
	mma.sync.aligned.m8n8k16.row.col.s32.s8.s8.s32                         {%r2047, %r2046},                         {%r572}, {%r584},                         {%r2047, %r2046};
	// end inline asm
	// begin inline asm
	mma.sync.aligned.m8n8k16.row.col.s32.s8.s8.s32                         {%r2045, %r2044},                         {%r572}, {%r585},                         {%r2045, %r2044};
	// end inline asm
	// begin inline asm
	mma.sync.aligned.m8n8k16.row.col.s32.s8.s8.s32                         {%r2043, %r2042},                         {%r572}, {%r586},                         {%r2043, %r2042};
	// end inline asm
	// begin inline asm
	mma.sync.aligned.m8n8k16.row.col.s32.s8.s8.s32                         {%r2041, %r2040},                         {%r572}, {%r587},                         {%r2041, %r2040};
	// end inline asm
	// begin inline asm
	mma.sync.aligned.m8n8k16.row.col.s32.s8.s8.s32                         {%r2039, %r2038},                         {%r573}, {%r576},                         {%r2039, %r2038};
	// end inline asm
	// begin inline asm
	mma.sync.aligned.m8n8k16.row.col.s32.s8.s8.s32                         {%r2037, %r2036},                         {%r573}, {%r577},                         {%r2037, %r2036};
	// end inline asm
	// begin inline asm
	mma.sync.aligned.m8n8k16.row.col.s32.s8.s8.s32                         {%r2035, %r2034},                         {%r573}, {%r578},                         {%r2035, %r2034};
	// end inline asm
	// begin inline asm
	mma.sync.aligned.m8n8k16.row.col.s32.s8.s8.s32                         {%r2033, %r2032},                         {%r573}, {%r579},                         {%r2033, %r2032};
	// end inline asm
	// begin inline asm
	mma.sync.aligned.m8n8k16.row.col.s32.s8.s8.s32                         {%r2031, %r2030},                         {%r573}, {%r584},                         {%r2031, %r2030};
	// end inline asm
	// begin inline asm
	mma.sync.aligned.m8n8k16.row.col.s32.s8.s8.s32                         {%r2029, %r2028},                         {%r573}, {%r585},                         {%r2029, %r2028};
	// end inline asm
	// begin inline asm
	mma.sync.aligned.m8n8k16.row.col.s32.s8.s8.s32                         {%r2027, %r2026},                         {%r573}, {%r586},                         {%r2027, %r2026};
	// end inline asm
	// begin inline asm
	mma.sync.aligned.m8n8k16.row.col.s32.s8.s8.s32                         {%r2025, %r2024},                         {%r573}, {%r587},                         {%r2025, %r2024};
	// end inline asm
	// begin inline asm
	mma.sync.aligned.m8n8k16.row.col.s32.s8.s8.s32                         {%r2023, %r2022},                         {%r574}, {%r576},                         {%r2023, %r2022};
	// end inline asm
	// begin inline asm
	mma.sync.aligned.m8n8k16.row.col.s32.s8.s8.s32                         {%r2021, %r2020},                         {%r574}, {%r577},                         {%r2021, %r2020};
	// end inline asm
	// begin inline asm
	mma.sync.aligned.m8n8k16.row.col.s32.s8.s8.s32                         {%r2019, %r2018},                         {%r574}, {%r578},                         {%r2019, %r2018};
	// end inline asm
	// begin inline asm
	mma.sync.aligned.m8n8k16.row.col.s32.s8.s8.s32                         {%r2017, %r2016},                         {%r574}, {%r579},                         {%r2017, %r2016};
	// end inline asm
	// begin inline asm
	mma.sync.aligned.m8n8k16.row.col.s32.s8.s8.s32                         {%r2015, %r2014},                         {%r574}, {%r584},                         {%r2015, %r2014};
	// end inline asm
	// begin inline asm
	mma.sync.aligned.m8n8k16.row.col.s32.s8.s8.s32                         {%r2013, %r2012},                         {%r574}, {%r585},                         {%r2013, %r2012};
	// end inline asm
	// begin inline asm
	mma.sync.aligned.m8n8k16.row.col.s32.s8.s8.s32                         {%r2011, %r2010},                         {%r574}, {%r586},                         {%r2011, %r2010};
	// end inline asm
	// begin inline asm
	mma.sync.aligned.m8n8k16.row.col.s32.s8.s8.s32                         {%r2009, %r2008},                         {%r574}, {%r587},                         {%r2009, %r2008};
	// end inline asm
	// begin inline asm
	mma.sync.aligned.m8n8k16.row.col.s32.s8.s8.s32                         {%r2007, %r2006},                         {%r575}, {%r576},                         {%r2007, %r2006};
	// end inline asm
	// begin inline asm
	mma.sync.aligned.m8n8k16.row.col.s32.s8.s8.s32                         {%r2005, %r2004},                         {%r575}, {%r577},                         {%r2005, %r2004};
	// end inline asm
	// begin inline asm
	mma.sync.aligned.m8n8k16.row.col.s32.s8.s8.s32                         {%r2003, %r2002},                         {%r575}, {%r578},                         {%r2003, %r2002};
	// end inline asm
	// begin inline asm
	mma.sync.aligned.m8n8k16.row.col.s32.s8.s8.s32                         {%r2001, %r2000},                         {%r575}, {%r579},                         {%r2001, %r2000};
	// end inline asm
	// begin inline asm
	mma.sync.aligned.m8n8k16.row.col.s32.s8.s8.s32                         {%r1999, %r1998},                         {%r575}, {%r584},                         {%r1999, %r1998};
	// end inline asm
	// begin inline asm
	mma.sync.aligned.m8n8k16.row.col.s32.s8.s8.s32                         {%r1997, %r1996},                         {%r575}, {%r585},                         {%r1997, %r1996};
	// end inline asm
	// begin inline asm
	mma.sync.aligned.m8n8k16.row.col.s32.s8.s8.s32                         {%r1995, %r1994},                         {%r575}, {%r586},                         {%r1995, %r1994};
	// end inline asm
	// begin inline asm
	mma.sync.aligned.m8n8k16.row.col.s32.s8.s8.s32                         {%r1993, %r1992},                         {%r575}, {%r587},                         {%r1993, %r1992};
	// end inline asm
	// begin inline asm
	mma.sync.aligned.m8n8k16.row.col.s32.s8.s8.s32                         {%r1991, %r1990},                         {%r580}, {%r576},                         {%r1991, %r1990};
	// end inline asm
	// begin inline asm
	mma.sync.aligned.m8n8k16.row.col.s32.s8.s8.s32                         {%r1989, %r1988},                         {%r580}, {%r577},                         {%r1989, %r1988};
	// end inline asm
	// begin inline asm
	mma.sync.aligned.m8n8k16.row.col.s32.s8.s8.s32                         {%r1987, %r1986},                         {%r580}, {%r578},                         {%r1987, %r1986};
	// end inline asm
	// begin inline asm
	mma.sync.aligned.m8n8k16.row.col.s32.s8.s8.s32                         {%r1985, %r1984},                         {%r580}, {%r579},                         {%r1985, %r1984};
	// end inline asm
	// begin inline asm
	mma.sync.aligned.m8n8k16.row.col.s32.s8.s8.s32                         {%r1983, %r1982},                         {%r580}, {%r584},                         {%r1983, %r1982};
	// end inline asm
	// begin inline asm
	mma.sync.aligned.m8n8k16.row.col.s32.s8.s8.s32                         {%r1981, %r1980},                         {%r580}, {%r585},                         {%r1981, %r1980};
	// end inline asm
	// begin inline asm
	mma.sync.aligned.m8n8k16.row.col.s32.s8.s8.s32                         {%r1979, %r1978},                         {%r580}, {%r586},                         {%r1979, %r1978};
	// end inline asm
	// begin inline asm
	mma.sync.aligned.m8n8k16.row.col.s32.s8.s8.s32                         {%r1977, %r1976},                         {%r580}, {%r587},                         {%r1977, %r1976};
	// end inline asm
	// begin inline asm
	mma.sync.aligned.m8n8k16.row.col.s32.s8.s8.s32                         {%r1975, %r1974},                         {%r581}, {%r576},                         {%r1975, %r1974};
	// end inline asm
	// begin inline asm
	mma.sync.aligned.m8n8k16.row.col.s32.s8.s8.s32                         {%r1973, %r1972},                         {%r581}, {%r577},                         {%r1973, %r1972};
	// end inline asm
	// begin inline asm
	mma.sync.aligned.m8n8k16.row.col.s32.s8.s8.s32                         {%r1971, %r1970},                         {%r581}, {%r578},                         {%r1971, %r1970};
	// end inline asm
	// begin inline asm
	mma.sync.aligned.m8n8k16.row.col.s32.s8.s8.s32                         {%r1969, %r1968},                         {%r581}, {%r579},                         {%r1969, %r1968};
	// end inline asm
	// begin inline asm
	mma.sync.aligned.m8n8k16.row.col.s32.s8.s8.s32                         {%r1967, %r1966},                         {%r581}, {%r584},                         {%r1967, %r1966};
	// end inline asm
	// begin inline asm
	mma.sync.aligned.m8n8k16.row.col.s32.s8.s8.s32                         {%r1965, %r1964},                         {%r581}, {%r585},                         {%r1965, %r1964};
	// end inline asm
	// begin inline asm
	mma.sync.aligned.m8n8k16.row.col.s32.s8.s8.s32                         {%r1963, %r1962},                         {%r581}, {%r586},                         {%r1963, %r1962};
	// end inline asm
	// begin inline asm
	mma.sync.aligned.m8n8k16.row.col.s32.s8.s8.s32                         {%r1961, %r1960},                         {%r581}, {%r587},                         {%r1961, %r1960};
	// end inline asm
	// begin inline asm
	mma.sync.aligned.m8n8k16.row.col.s32.s8.s8.s32                         {%r1959, %r1958},                         {%r582}, {%r576},                         {%r1959, %r1958};
	// end inline asm
	// begin inline asm
	mma.sync.aligned.m8n8k16.row.col.s32.s8.s8.s32                         {%r1957, %r1956},                         {%r582}, {%r577},                         {%r1957, %r1956};
	// end inline asm
	// begin inline asm
	mma.sync.aligned.m8n8k16.row.col.s32.s8.s8.s32                         {%r1955, %r1954},                         {%r582}, {%r578},                         {%r1955, %r1954};
	// end inline asm
	// begin inline asm
	mma.sync.aligned.m8n8k16.row.col.s32.s8.s8.s32                         {%r1953, %r1952},                         {%r582}, {%r579},                         {%r1953, %r1952};
	// end inline asm
	// begin inline asm
	mma.sync.aligned.m8n8k16.row.col.s32.s8.s8.s32                         {%r1951, %r1950},                         {%r582}, {%r584},                         {%r1951, %r1950};
	// end inline asm
	// begin inline asm
	mma.sync.aligned.m8n8k16.row.col.s32.s8.s8.s32                         {%r1949, %r1948},                         {%r582}, {%r585},                         {%r1949, %r1948};
	// end inline asm
	// begin inline asm
	mma.sync.aligned.m8n8k16.row.col.s32.s8.s8.s32                         {%r1947, %r1946},                         {%r582}, {%r586},                         {%r1947, %r1946};
	// end inline asm
	// begin inline asm
	mma.sync.aligned.m8n8k16.row.col.s32.s8.s8.s32                         {%r1945, %r1944},                         {%r582}, {%r587},                         {%r1945, %r1944};
	// end inline asm
	// begin inline asm
	mma.sync.aligned.m8n8k16.row.col.s32.s8.s8.s32                         {%r2056, %r2057},                         {%r583}, {%r576},                         {%r2056, %r2057};
	// end inline asm
	// begin inline asm
	mma.sync.aligned.m8n8k16.row.col.s32.s8.s8.s32                         {%r2058, %r2059},                         {%r583}, {%r577},                         {%r2058, %r2059};
	// end inline asm
	// begin inline asm
	mma.sync.aligned.m8n8k16.row.col.s32.s8.s8.s32                         {%r2060, %r2061},                         {%r583}, {%r578},                         {%r2060, %r2061};
	// end inline asm
	// begin inline asm
	mma.sync.aligned.m8n8k16.row.col.s32.s8.s8.s32                         {%r2062, %r2063},                         {%r583}, {%r579},                         {%r2062, %r2063};
	// end inline asm
	// begin inline asm
	mma.sync.aligned.m8n8k16.row.col.s32.s8.s8.s32                         {%r2080, %r2081},                         {%r583}, {%r584},                         {%r2080, %r2081};
	// end inline asm
	// begin inline asm
	mma.sync.aligned.m8n8k16.row.col.s32.s8.s8.s32                         {%r2082, %r2083},                         {%r583}, {%r585},                         {%r2082, %r2083};
	// end inline asm
	// begin inline asm
	mma.sync.aligned.m8n8k16.row.col.s32.s8.s8.s32                         {%r2084, %r2085},                         {%r583}, {%r586},                         {%r2084, %r2085};
	// end inline asm
	// begin inline asm
	mma.sync.aligned.m8n8k16.row.col.s32.s8.s8.s32                         {%r2086, %r2087},                         {%r583}, {%r587},                         {%r2086, %r2087};
	// end inline asm
	xor.b32  	%r2102, %r2102, 1;
	mul.lo.s32 	%r1392, %r2102, 8256;
	and.b64  	%rd84, %rd79, 4;
	setp.eq.s64 	%p4, %rd84, 0;
	selp.b32 	%r1393, 0, 260, %p4;
	shr.u32 	%r1394, %r1372, 3;
	add.s32 	%r1395, %r1393, %r1394;
	shl.b32 	%r1396, %r1395, 4;
	shl.b32 	%r1397, %r1372, 2;
	and.b32  	%r1398, %r1397, 12;
	or.b32  	%r1399, %r1396, %r1398;
	add.s32 	%r1400, %r1380, %r1399;
	add.s32 	%r1401, %r1400, %r1392;
	st.shared.u32 	[%r1401], %r2110;
	st.shared.u32 	[%r1401+512], %r2109;
	st.shared.u32 	[%r1401+1024], %r2108;
	st.shared.u32 	[%r1401+1536], %r2107;
	st.shared.u32 	[%r1401+2048], %r2106;
	st.shared.u32 	[%r1401+2560], %r2105;
	st.shared.u32 	[%r1401+3072], %r2104;
	st.shared.u32 	[%r1401+3584], %r2103;
	mul.lo.s32 	%r1402, %r2102, 4160;
	selp.b32 	%r1403, 0, 132, %p4;
	add.s32 	%r1404, %r1403, %r1394;
	shl.b32 	%r1405, %r1404, 4;
	or.b32  	%r1406, %r1405, %r1398;
	add.s32 	%r1407, %r1389, %r1406;
	add.s32 	%r1408, %r1407, %r1402;
	st.shared.u32 	[%r1408], %r2114;
	st.shared.u32 	[%r1408+512], %r2113;
	st.shared.u32 	[%r1408+1024], %r2112;
	st.shared.u32 	[%r1408+1536], %r2111;
	bar.sync 	0;
	add.s32 	%r1409, %r1380, %r1378;
	add.s32 	%r1410, %r1409, %r1392;
	cvt.u64.u32 	%rd75, %r1410;
	mul.wide.u32 	%rd85, %r1372, 32;
	mul.wide.u32 	%rd86, %r1372, 16;
	mov.b64 	%rd87, 496;
	cvt.u32.u64 	%r1411, %rd87;
	cvt.u32.u64 	%r1412, %rd86;
	and.b32  	%r1413, %r1412, %r1411;
	mov.b64 	%rd88, 1024;
	cvt.u32.u64 	%r1414, %rd88;
	cvt.u32.u64 	%r1415, %rd85;
	and.b32  	%r1416, %r1415, %r1414;
	add.s32 	%r1417, %r1416, %r1413;
	add.s32 	%r1418, %r1402, %r1417;
	add.s32 	%r1419, %r1389, %r1418;
	cvt.u64.u32 	%rd76, %r1419;
	// begin inline asm
	ldmatrix.sync.aligned.m8n8.x4.shared.b16 {%r2072, %r2073, %r2074, %r2075}, [%rd75];ldmatrix.sync.aligned.m8n8.x4.shared.b16 {%r2076 ,%r2077, %r2078, %r2079}, [%rd76];
	// end inline asm
	add.s64 	%rd77, %rd75, 512;
	add.s64 	%rd78, %rd76, 512;
	// begin inline asm
	ldmatrix.sync.aligned.m8n8.x4.shared.b16 {%r2064, %r2065, %r2066, %r2067}, [%rd77];ldmatrix.sync.aligned.m8n8.x4.shared.b16 {%r2068 ,%r2069, %r2070, %r2071}, [%rd78];
	// end inline asm
	add.s32 	%r2100, %r2100, 32;
	setp.lt.s32 	%p5, %r2100, %r1813;
	@%p5 bra 	$L__BB0_2;
$L__BB0_5:
	ld.param.u32 	%r1815, [_Z16i8gemm256x128x32PKaS0_Piiiiii_param_7];
	ld.param.u32 	%r1814, [_Z16i8gemm256x128x32PKaS0_Piiiiii_param_6];
	ld.param.u32 	%r1810, [_Z16i8gemm256x128x32PKaS0_Piiiiii_param_4];
	ld.param.u64 	%rd122, [_Z16i8gemm256x128x32PKaS0_Piiiiii_param_2];
	cvta.to.global.u64 	%rd89, %rd122;
	mov.u32 	%r1420, %tid.x;
	cvt.u64.u32 	%rd90, %r1420;
	mul.wide.u32 	%rd91, %r1420, 2;
	and.b64  	%rd92, %rd91, 64;
	cvt.s64.s32 	%rd93, %r1810;
	mov.u32 	%r1421, %ctaid.y;
	shl.b32 	%r1422, %r1421, 7;
	cvt.u64.u32 	%rd94, %r1422;
	mov.u32 	%r1423, %ctaid.x;
	mul.lo.s32 	%r1424, %r1423, %r1810;
	shl.b32 	%r1425, %r1424, 8;
	cvt.u64.u32 	%rd95, %r1425;
	and.b64  	%rd96, %rd90, 31;
	shr.u64 	%rd97, %rd96, 2;
	and.b64  	%rd98, %rd91, 6;
	and.b64  	%rd99, %rd90, 960;
	or.b64  	%rd100, %rd97, %rd99;
	or.b64  	%rd101, %rd98, %rd94;
	or.b64  	%rd102, %rd101, %rd92;
	add.s64 	%rd103, %rd102, %rd95;
	mad.lo.s64 	%rd104, %rd100, %rd93, %rd103;
	shl.b64 	%rd105, %rd104, 2;
	add.s64 	%rd106, %rd89, %rd105;
	ld.global.v2.u32 	{%r1426, %r1427}, [%rd106];
	mul.lo.s32 	%r1428, %r2055, %r1814;
	mad.lo.s32 	%r1429, %r1426, %r1815, %r1428;
	mul.lo.s32 	%r1430, %r1427, %r1815;
	mad.lo.s32 	%r1431, %r2054, %r1814, %r1430;
	st.global.v2.u32 	[%rd106], {%r1429, %r1431};
	ld.global.v2.u32 	{%r1432, %r1433}, [%rd106+32];
	mul.lo.s32 	%r1434, %r2053, %r1814;
	mad.lo.s32 	%r1435, %r1432, %r1815, %r1434;
	mul.lo.s32 	%r1436, %r1433, %r1815;
	mad.lo.s32 	%r1437, %r2052, %r1814, %r1436;
	st.global.v2.u32 	[%rd106+32], {%r1435, %r1437};
	ld.global.v2.u32 	{%r1438, %r1439}, [%rd106+64];
	mul.lo.s32 	%r1440, %r2051, %r1814;
	mad.lo.s32 	%r1441, %r1438, %r1815, %r1440;
	mul.lo.s32 	%r1442, %r1439, %r1815;
	mad.lo.s32 	%r1443, %r2050, %r1814, %r1442;
	st.global.v2.u32 	[%rd106+64], {%r1441, %r1443};
	ld.global.v2.u32 	{%r1444, %r1445}, [%rd106+96];
	mul.lo.s32 	%r1446, %r2049, %r1814;
	mad.lo.s32 	%r1447, %r1444, %r1815, %r1446;
	mul.lo.s32 	%r1448, %r1445, %r1815;
	mad.lo.s32 	%r1449, %r2048, %r1814, %r1448;
	st.global.v2.u32 	[%rd106+96], {%r1447, %r1449};
	ld.global.v2.u32 	{%r1450, %r1451}, [%rd106+128];
	mul.lo.s32 	%r1452, %r2047, %r1814;
	mad.lo.s32 	%r1453, %r1450, %r1815, %r1452;
	mul.lo.s32 	%r1454, %r1451, %r1815;
	mad.lo.s32 	%r1455, %r2046, %r1814, %r1454;
	st.global.v2.u32 	[%rd106+128], {%r1453, %r1455};
	ld.global.v2.u32 	{%r1456, %r1457}, [%rd106+160];
	mul.lo.s32 	%r1458, %r2045, %r1814;
	mad.lo.s32 	%r1459, %r1456, %r1815, %r1458;
	mul.lo.s32 	%r1460, %r1457, %r1815;
	mad.lo.s32 	%r1461, %r2044, %r1814, %r1460;
	st.global.v2.u32 	[%rd106+160], {%r1459, %r1461};
	ld.global.v2.u32 	{%r1462, %r1463}, [%rd106+192];
	mul.lo.s32 	%r1464, %r2043, %r1814;
	mad.lo.s32 	%r1465, %r1462, %r1815, %r1464;
	mul.lo.s32 	%r1466, %r1463, %r1815;
	mad.lo.s32 	%r1467, %r2042, %r1814, %r1466;
	st.global.v2.u32 	[%rd106+192], {%r1465, %r1467};
	ld.global.v2.u32 	{%r1468, %r1469}, [%rd106+224];
	mul.lo.s32 	%r1470, %r2041, %r1814;
	mad.lo.s32 	%r1471, %r1468, %r1815, %r1470;
	mul.lo.s32 	%r1472, %r1469, %r1815;
	mad.lo.s32 	%r1473, %r2040, %r1814, %r1472;
	st.global.v2.u32 	[%rd106+224], {%r1471, %r1473};
	mul.wide.s32 	%rd107, %r1810, 8;
	shl.b64 	%rd108, %rd107, 2;
	add.s64 	%rd109, %rd106, %rd108;
	ld.global.v2.u32 	{%r1474, %r1475}, [%rd109];
	mul.lo.s32 	%r1476, %r2039, %r1814;
	mad.lo.s32 	%r1477, %r1474, %r1815, %r1476;
	mul.lo.s32 	%r1478, %r1475, %r1815;
	mad.lo.s32 	%r1479, %r2038, %r1814, %r1478;
	st.global.v2.u32 	[%rd109], {%r1477, %r1479};
	ld.global.v2.u32 	{%r1480, %r1481}, [%rd109+32];
	mul.lo.s32 	%r1482, %r2037, %r1814;
	mad.lo.s32 	%r1483, %r1480, %r1815, %r1482;
	mul.lo.s32 	%r1484, %r1481, %r1815;
	mad.lo.s32 	%r1485, %r2036, %r1814, %r1484;
	st.global.v2.u32 	[%rd109+32], {%r1483, %r1485};
	ld.global.v2.u32 	{%r1486, %r1487}, [%rd109+64];
	mul.lo.s32 	%r1488, %r2035, %r1814;
	mad.lo.s32 	%r1489, %r1486, %r1815, %r1488;
	mul.lo.s32 	%r1490, %r1487, %r1815;
	mad.lo.s32 	%r1491, %r2034, %r1814, %r1490;
	st.global.v2.u32 	[%rd109+64], {%r1489, %r1491};
	ld.global.v2.u32 	{%r1492, %r1493}, [%rd109+96];
	mul.lo.s32 	%r1494, %r2033, %r1814;
	mad.lo.s32 	%r1495, %r1492, %r1815, %r1494;
	mul.lo.s32 	%r1496, %r1493, %r1815;
	mad.lo.s32 	%r1497, %r2032, %r1814, %r1496;
	st.global.v2.u32 	[%rd109+96], {%r1495, %r1497};
	ld.global.v2.u32 	{%r1498, %r1499}, [%rd109+128];
	mul.lo.s32 	%r1500, %r2031, %r1814;
	mad.lo.s32 	%r1501, %r1498, %r1815, %r1500;
	mul.lo.s32 	%r1502, %r1499, %r1815;
	mad.lo.s32 	%r1503, %r2030, %r1814, %r1502;
	st.global.v2.u32 	[%rd109+128], {%r1501, %r1503};
	ld.global.v2.u32 	{%r1504, %r1505}, [%rd109+160];
	mul.lo.s32 	%r1506, %r2029, %r1814;
	mad.lo.s32 	%r1507, %r1504, %r1815, %r1506;
	mul.lo.s32 	%r1508, %r1505, %r1815;
	mad.lo.s32 	%r1509, %r2028, %r1814, %r1508;
	st.global.v2.u32 	[%rd109+160], {%r1507, %r1509};
	ld.global.v2.u32 	{%r1510, %r1511}, [%rd109+192];
	mul.lo.s32 	%r1512, %r2027, %r1814;
	mad.lo.s32 	%r1513, %r1510, %r1815, %r1512;
	mul.lo.s32 	%r1514, %r1511, %r1815;
	mad.lo.s32 	%r1515, %r2026, %r1814, %r1514;
	st.global.v2.u32 	[%rd109+192], {%r1513, %r1515};
	ld.global.v2.u32 	{%r1516, %r1517}, [%rd109+224];
	mul.lo.s32 	%r1518, %r2025, %r1814;
	mad.lo.s32 	%r1519, %r1516, %r1815, %r1518;
	mul.lo.s32 	%r1520, %r1517, %r1815;
	mad.lo.s32 	%r1521, %r2024, %r1814, %r1520;
	st.global.v2.u32 	[%rd109+224], {%r1519, %r1521};
	mul.wide.s32 	%rd110, %r1810, 16;
	shl.b64 	%rd111, %rd110, 2;
	add.s64 	%rd112, %rd106, %rd111;
	ld.global.v2.u32 	{%r1522, %r1523}, [%rd112];
	mul.lo.s32 	%r1524, %r2023, %r1814;
	mad.lo.s32 	%r1525, %r1522, %r1815, %r1524;
	mul.lo.s32 	%r1526, %r1523, %r1815;
	mad.lo.s32 	%r1527, %r2022, %r1814, %r1526;
	st.global.v2.u32 	[%rd112], {%r1525, %r1527};
	ld.global.v2.u32 	{%r1528, %r1529}, [%rd112+32];
	mul.lo.s32 	%r1530, %r2021, %r1814;
	mad.lo.s32 	%r1531, %r1528, %r1815, %r1530;
	mul.lo.s32 	%r1532, %r1529, %r1815;
	mad.lo.s32 	%r1533, %r2020, %r1814, %r1532;
	st.global.v2.u32 	[%rd112+32], {%r1531, %r1533};
	ld.global.v2.u32 	{%r1534, %r1535}, [%rd112+64];
	mul.lo.s32 	%r1536, %r2019, %r1814;
	mad.lo.s32 	%r1537, %r1534, %r1815, %r1536;
	mul.lo.s32 	%r1538, %r1535, %r1815;
	mad.lo.s32 	%r1539, %r2018, %r1814, %r1538;
	st.global.v2.u32 	[%rd112+64], {%r1537, %r1539};
	ld.global.v2.u32 	{%r1540, %r1541}, [%rd112+96];
	mul.lo.s32 	%r1542, %r2017, %r1814;
	mad.lo.s32 	%r1543, %r1540, %r1815, %r1542;
	mul.lo.s32 	%r1544, %r1541, %r1815;
	mad.lo.s32 	%r1545, %r2016, %r1814, %r1544;
	st.global.v2.u32 	[%rd112+96], {%r1543, %r1545};
	ld.global.v2.u32 	{%r1546, %r1547}, [%rd112+128];
	mul.lo.s32 	%r1548, %r2015, %r1814;
	mad.lo.s32 	%r1549, %r1546, %r1815, %r1548;
	mul.lo.s32 	%r1550, %r1547, %r1815;
	mad.lo.s32 	%r1551, %r2014, %r1814, %r1550;
	st.global.v2.u32 	[%rd112+128], {%r1549, %r1551};
	ld.global.v2.u32 	{%r1552, %r1553}, [%rd112+160];
	mul.lo.s32 	%r1554, %r2013, %r1814;
	mad.lo.s32 	%r1555, %r1552, %r1815, %r1554;
	mul.lo.s32 	%r1556, %r1553, %r1815;
	mad.lo.s32 	%r1557, %r2012, %r1814, %r1556;
	st.global.v2.u32 	[%rd112+160], {%r1555, %r1557};
	ld.global.v2.u32 	{%r1558, %r1559}, [%rd112+192];
	mul.lo.s32 	%r1560, %r2011, %r1814;
	mad.lo.s32 	%r1561, %r1558, %r1815, %r1560;
	mul.lo.s32 	%r1562, %r1559, %r1815;
	mad.lo.s32 	%r1563, %r2010, %r1814, %r1562;
	st.global.v2.u32 	[%rd112+192], {%r1561, %r1563};
	ld.global.v2.u32 	{%r1564, %r1565}, [%rd112+224];
	mul.lo.s32 	%r1566, %r2009, %r1814;
	mad.lo.s32 	%r1567, %r1564, %r1815, %r1566;
	mul.lo.s32 	%r1568, %r1565, %r1815;
	mad.lo.s32 	%r1569, %r2008, %r1814, %r1568;
	st.global.v2.u32 	[%rd112+224], {%r1567, %r1569};
	add.s64 	%rd113, %rd112, %rd108;
	ld.global.v2.u32 	{%r1570, %r1571}, [%rd113];
	mul.lo.s32 	%r1572, %r2007, %r1814;
	mad.lo.s32 	%r1573, %r1570, %r1815, %r1572;
	mul.lo.s32 	%r1574, %r1571, %r1815;
	mad.lo.s32 	%r1575, %r2006, %r1814, %r1574;
	st.global.v2.u32 	[%rd113], {%r1573, %r1575};
	ld.global.v2.u32 	{%r1576, %r1577}, [%rd113+32];
	mul.lo.s32 	%r1578, %r2005, %r1814;
	mad.lo.s32 	%r1579, %r1576, %r1815, %r1578;
	mul.lo.s32 	%r1580, %r1577, %r1815;
	mad.lo.s32 	%r1581, %r2004, %r1814, %r1580;
	st.global.v2.u32 	[%rd113+32], {%r1579, %r1581};
	ld.global.v2.u32 	{%r1582, %r1583}, [%rd113+64];
	mul.lo.s32 	%r1584, %r2003, %r1814;
	mad.lo.s32 	%r1585, %r1582, %r1815, %r1584;
	mul.lo.s32 	%r1586, %r1583, %r1815;
	mad.lo.s32 	%r1587, %r2002, %r1814, %r1586;
	st.global.v2.u32 	[%rd113+64], {%r1585, %r1587};
	ld.global.v2.u32 	{%r1588, %r1589}, [%rd113+96];
	mul.lo.s32 	%r1590, %r2001, %r1814;
	mad.lo.s32 	%r1591, %r1588, %r1815, %r1590;
	mul.lo.s32 	%r1592, %r1589, %r1815;
	mad.lo.s32 	%r1593, %r2000, %r1814, %r1592;
	st.global.v2.u32 	[%rd113+96], {%r1591, %r1593};
	ld.global.v2.u32 	{%r1594, %r1595}, [%rd113+128];
	mul.lo.s32 	%r1596, %r1999, %r1814;
	mad.lo.s32 	%r1597, %r1594, %r1815, %r1596;
	mul.lo.s32 	%r1598, %r1595, %r1815;
	mad.lo.s32 	%r1599, %r1998, %r1814, %r1598;
	st.global.v2.u32 	[%rd113+128], {%r1597, %r1599};
	ld.global.v2.u32 	{%r1600, %r1601}, [%rd113+160];
	mul.lo.s32 	%r1602, %r1997, %r1814;
	mad.lo.s32 	%r1603, %r1600, %r1815, %r1602;
	mul.lo.s32 	%r1604, %r1601, %r1815;
	mad.lo.s32 	%r1605, %r1996, %r1814, %r1604;
	st.global.v2.u32 	[%rd113+160], {%r1603, %r1605};
	ld.global.v2.u32 	{%r1606, %r1607}, [%rd113+192];
	mul.lo.s32 	%r1608, %r1995, %r1814;
	mad.lo.s32 	%r1609, %r1606, %r1815, %r1608;
	mul.lo.s32 	%r1610, %r1607, %r1815;
	mad.lo.s32 	%r1611, %r1994, %r1814, %r1610;
	st.global.v2.u32 	[%rd113+192], {%r1609, %r1611};
	ld.global.v2.u32 	{%r1612, %r1613}, [%rd113+224];
	mul.lo.s32 	%r1614, %r1993, %r1814;
	mad.lo.s32 	%r1615, %r1612, %r1815, %r1614;
	mul.lo.s32 	%r1616, %r1613, %r1815;
	mad.lo.s32 	%r1617, %r1992, %r1814, %r1616;
	st.global.v2.u32 	[%rd113+224], {%r1615, %r1617};
	mul.wide.s32 	%rd114, %r1810, 32;
	shl.b64 	%rd115, %rd114, 2;
	add.s64 	%rd116, %rd106, %rd115;
	ld.global.v2.u32 	{%r1618, %r1619}, [%rd116];
	mul.lo.s32 	%r1620, %r1991, %r1814;
	mad.lo.s32 	%r1621, %r1618, %r1815, %r1620;
	mul.lo.s32 	%r1622, %r1619, %r1815;
	mad.lo.s32 	%r1623, %r1990, %r1814, %r1622;
	st.global.v2.u32 	[%rd116], {%r1621, %r1623};
	ld.global.v2.u32 	{%r1624, %r1625}, [%rd116+32];
	mul.lo.s32 	%r1626, %r1989, %r1814;
	mad.lo.s32 	%r1627, %r1624, %r1815, %r1626;
	mul.lo.s32 	%r1628, %r1625, %r1815;
	mad.lo.s32 	%r1629, %r1988, %r1814, %r1628;
	st.global.v2.u32 	[%rd116+32], {%r1627, %r1629};
	ld.global.v2.u32 	{%r1630, %r1631}, [%rd116+64];
	mul.lo.s32 	%r1632, %r1987, %r1814;
	mad.lo.s32 	%r1633, %r1630, %r1815, %r1632;
	mul.lo.s32 	%r1634, %r1631, %r1815;
	mad.lo.s32 	%r1635, %r1986, %r1814, %r1634;
	st.global.v2.u32 	[%rd116+64], {%r1633, %r1635};
	ld.global.v2.u32 	{%r1636, %r1637}, [%rd116+96];
	mul.lo.s32 	%r1638, %r1985, %r1814;
	mad.lo.s32 	%r1639, %r1636, %r1815, %r1638;
	mul.lo.s32 	%r1640, %r1637, %r1815;
	mad.lo.s32 	%r1641, %r1984, %r1814, %r1640;
	st.global.v2.u32 	[%rd116+96], {%r1639, %r1641};
	ld.global.v2.u32 	{%r1642, %r1643}, [%rd116+128];
	mul.lo.s32 	%r1644, %r1983, %r1814;
	mad.lo.s32 	%r1645, %r1642, %r1815, %r1644;
	mul.lo.s32 	%r1646, %r1643, %r1815;
	mad.lo.s32 	%r1647, %r1982, %r1814, %r1646;
	st.global.v2.u32 	[%rd116+128], {%r1645, %r1647};
	ld.global.v2.u32 	{%r1648, %r1649}, [%rd116+160];
	mul.lo.s32 	%r1650, %r1981, %r1814;
	mad.lo.s32 	%r1651, %r1648, %r1815, %r1650;
	mul.lo.s32 	%r1652, %r1649, %r1815;
	mad.lo.s32 	%r1653, %r1980, %r1814, %r1652;
	st.global.v2.u32 	[%rd116+160], {%r1651, %r1653};
	ld.global.v2.u32 	{%r1654, %r1655}, [%rd116+192];
	mul.lo.s32 	%r1656, %r1979, %r1814;
	mad.lo.s32 	%r1657, %r1654, %r1815, %r1656;
	mul.lo.s32 	%r1658, %r1655, %r1815;
	mad.lo.s32 	%r1659, %r1978, %r1814, %r1658;
	st.global.v2.u32 	[%rd116+192], {%r1657, %r1659};
	ld.global.v2.u32 	{%r1660, %r1661}, [%rd116+224];
	mul.lo.s32 	%r1662, %r1977, %r1814;
	mad.lo.s32 	%r1663, %r1660, %r1815, %r1662;
	mul.lo.s32 	%r1664, %r1661, %r1815;
	mad.lo.s32 	%r1665, %r1976, %r1814, %r1664;
	st.global.v2.u32 	[%rd116+224], {%r1663, %r1665};
	add.s64 	%rd117, %rd116, %rd108;
	ld.global.v2.u32 	{%r1666, %r1667}, [%rd117];
	mul.lo.s32 	%r1668, %r1975, %r1814;
	mad.lo.s32 	%r1669, %r1666, %r1815, %r1668;
	mul.lo.s32 	%r1670, %r1667, %r1815;
	mad.lo.s32 	%r1671, %r1974, %r1814, %r1670;
	st.global.v2.u32 	[%rd117], {%r1669, %r1671};
	ld.global.v2.u32 	{%r1672, %r1673}, [%rd117+32];
	mul.lo.s32 	%r1674, %r1973, %r1814;
	mad.lo.s32 	%r1675, %r1672, %r1815, %r1674;
	mul.lo.s32 	%r1676, %r1673, %r1815;
	mad.lo.s32 	%r1677, %r1972, %r1814, %r1676;
	st.global.v2.u32 	[%rd117+32], {%r1675, %r1677};
	ld.global.v2.u32 	{%r1678, %r1679}, [%rd117+64];
	mul.lo.s32 	%r1680, %r1971, %r1814;
	mad.lo.s32 	%r1681, %r1678, %r1815, %r1680;
	mul.lo.s32 	%r1682, %r1679, %r1815;
	mad.lo.s32 	%r1683, %r1970, %r1814, %r1682;
	st.global.v2.u32 	[%rd117+64], {%r1681, %r1683};
	ld.global.v2.u32 	{%r1684, %r1685}, [%rd117+96];
	mul.lo.s32 	%r1686, %r1969, %r1814;
	mad.lo.s32 	%r1687, %r1684, %r1815, %r1686;
	mul.lo.s32 	%r1688, %r1685, %r1815;
	mad.lo.s32 	%r1689, %r1968, %r1814, %r1688;
	st.global.v2.u32 	[%rd117+96], {%r1687, %r1689};
	ld.global.v2.u32 	{%r1690, %r1691}, [%rd117+128];
	mul.lo.s32 	%r1692, %r1967, %r1814;
	mad.lo.s32 	%r1693, %r1690, %r1815, %r1692;
	mul.lo.s32 	%r1694, %r1691, %r1815;
	mad.lo.s32 	%r1695, %r1966, %r1814, %r1694;
	st.global.v2.u32 	[%rd117+128], {%r1693, %r1695};
	ld.global.v2.u32 	{%r1696, %r1697}, [%rd117+160];
	mul.lo.s32 	%r1698, %r1965, %r1814;
	mad.lo.s32 	%r1699, %r1696, %r1815, %r1698;
	mul.lo.s32 	%r1700, %r1697, %r1815;
	mad.lo.s32 	%r1701, %r1964, %r1814, %r1700;
	st.global.v2.u32 	[%rd117+160], {%r1699, %r1701};
	ld.global.v2.u32 	{%r1702, %r1703}, [%rd117+192];
	mul.lo.s32 	%r1704, %r1963, %r1814;
	mad.lo.s32 	%r1705, %r1702, %r1815, %r1704;
	mul.lo.s32 	%r1706, %r1703, %r1815;
	mad.lo.s32 	%r1707, %r1962, %r1814, %r1706;
	st.global.v2.u32 	[%rd117+192], {%r1705, %r1707};
	ld.global.v2.u32 	{%r1708, %r1709}, [%rd117+224];
	mul.lo.s32 	%r1710, %r1961, %r1814;
	mad.lo.s32 	%r1711, %r1708, %r1815, %r1710;
	mul.lo.s32 	%r1712, %r1709, %r1815;
	mad.lo.s32 	%r1713, %r1960, %r1814, %r1712;
	st.global.v2.u32 	[%rd117+224], {%r1711, %r1713};
	add.s64 	%rd118, %rd116, %rd111;
	ld.global.v2.u32 	{%r1714, %r1715}, [%rd118];
	mul.lo.s32 	%r1716, %r1959, %r1814;
	mad.lo.s32 	%r1717, %r1714, %r1815, %r1716;
	mul.lo.s32 	%r1718, %r1715, %r1815;
	mad.lo.s32 	%r1719, %r1958, %r1814, %r1718;
	st.global.v2.u32 	[%rd118], {%r1717, %r1719};
	ld.global.v2.u32 	{%r1720, %r1721}, [%rd118+32];
	mul.lo.s32 	%r1722, %r1957, %r1814;
	mad.lo.s32 	%r1723, %r1720, %r1815, %r1722;
	mul.lo.s32 	%r1724, %r1721, %r1815;
	mad.lo.s32 	%r1725, %r1956, %r1814, %r1724;
	st.global.v2.u32 	[%rd118+32], {%r1723, %r1725};
	ld.global.v2.u32 	{%r1726, %r1727}, [%rd118+64];
	mul.lo.s32 	%r1728, %r1955, %r1814;
	mad.lo.s32 	%r1729, %r1726, %r1815, %r1728;
	mul.lo.s32 	%r1730, %r1727, %r1815;
	mad.lo.s32 	%r1731, %r1954, %r1814, %r1730;
	st.global.v2.u32 	[%rd118+64], {%r1729, %r1731};
	ld.global.v2.u32 	{%r1732, %r1733}, [%rd118+96];
	mul.lo.s32 	%r1734, %r1953, %r1814;
	mad.lo.s32 	%r1735, %r1732, %r1815, %r1734;
	mul.lo.s32 	%r1736, %r1733, %r1815;
	mad.lo.s32 	%r1737, %r1952, %r1814, %r1736;
	st.global.v2.u32 	[%rd118+96], {%r1735, %r1737};
	ld.global.v2.u32 	{%r1738, %r1739}, [%rd118+128];
	mul.lo.s32 	%r1740, %r1951, %r1814;
	mad.lo.s32 	%r1741, %r1738, %r1815, %r1740;
	mul.lo.s32 	%r1742, %r1739, %r1815;
	mad.lo.s32 	%r1743, %r1950, %r1814, %r1742;
	st.global.v2.u32 	[%rd118+128], {%r1741, %r1743};
	ld.global.v2.u32 	{%r1744, %r1745}, [%rd118+160];
	mul.lo.s32 	%r1746, %r1949, %r1814;
	mad.lo.s32 	%r1747, %r1744, %r1815, %r1746;
	mul.lo.s32 	%r1748, %r1745, %r1815;
	mad.lo.s32 	%r1749, %r1948, %r1814, %r1748;
	st.global.v2.u32 	[%rd118+160], {%r1747, %r1749};
	ld.global.v2.u32 	{%r1750, %r1751}, [%rd118+192];
	mul.lo.s32 	%r1752, %r1947, %r1814;
	mad.lo.s32 	%r1753, %r1750, %r1815, %r1752;
	mul.lo.s32 	%r1754, %r1751, %r1815;
	mad.lo.s32 	%r1755, %r1946, %r1814, %r1754;
	st.global.v2.u32 	[%rd118+192], {%r1753, %r1755};
	ld.global.v2.u32 	{%r1756, %r1757}, [%rd118+224];
	mul.lo.s32 	%r1758, %r1945, %r1814;
	mad.lo.s32 	%r1759, %r1756, %r1815, %r1758;
	mul.lo.s32 	%r1760, %r1757, %r1815;
	mad.lo.s32 	%r1761, %r1944, %r1814, %r1760;
	st.global.v2.u32 	[%rd118+224], {%r1759, %r1761};
	add.s64 	%rd119, %rd118, %rd108;
	ld.global.v2.u32 	{%r1762, %r1763}, [%rd119];
	mul.lo.s32 	%r1764, %r2056, %r1814;
	mad.lo.s32 	%r1765, %r1762, %r1815, %r1764;
	mul.lo.s32 	%r1766, %r1763, %r1815;
	mad.lo.s32 	%r1767, %r2057, %r1814, %r1766;
	st.global.v2.u32 	[%rd119], {%r1765, %r1767};
	ld.global.v2.u32 	{%r1768, %r1769}, [%rd119+32];
	mul.lo.s32 	%r1770, %r2058, %r1814;
	mad.lo.s32 	%r1771, %r1768, %r1815, %r1770;
	mul.lo.s32 	%r1772, %r1769, %r1815;
	mad.lo.s32 	%r1773, %r2059, %r1814, %r1772;
	st.global.v2.u32 	[%rd119+32], {%r1771, %r1773};
	ld.global.v2.u32 	{%r1774, %r1775}, [%rd119+64];
	mul.lo.s32 	%r1776, %r2060, %r1814;
	mad.lo.s32 	%r1777, %r1774, %r1815, %r1776;
	mul.lo.s32 	%r1778, %r1775, %r1815;
	mad.lo.s32 	%r1779, %r2061, %r1814, %r1778;
	st.global.v2.u32 	[%rd119+64], {%r1777, %r1779};
	ld.global.v2.u32 	{%r1780, %r1781}, [%rd119+96];
	mul.lo.s32 	%r1782, %r2062, %r1814;
	mad.lo.s32 	%r1783, %r1780, %r1815, %r1782;
	mul.lo.s32 	%r1784, %r1781, %r1815;
	mad.lo.s32 	%r1785, %r2063, %r1814, %r1784;
	st.global.v2.u32 	[%rd119+96], {%r1783, %r1785};
	ld.global.v2.u32 	{%r1786, %r1787}, [%rd119+128];
	mul.lo.s32 	%r1788, %r2080, %r1814;
	mad.lo.s32 	%r1789, %r1786, %r1815, %r1788;
	mul.lo.s32 	%r1790, %r1787, %r1815;
	mad.lo.s32 	%r1791, %r2081, %r1814, %r1790;
	st.global.v2.u32 	[%rd119+128], {%r1789, %r1791};
	ld.global.v2.u32 	{%r1792, %r1793}, [%rd119+160];
	mul.lo.s32 	%r1794, %r2082, %r1814;
	mad.lo.s32 	%r1795, %r1792, %r1815, %r1794;
	mul.lo.s32 	%r1796, %r1793, %r1815;
	mad.lo.s32 	%r1797, %r2083, %r1814, %r1796;
	st.global.v2.u32 	[%rd119+160], {%r1795, %r1797};
	ld.global.v2.u32 	{%r1798, %r1799}, [%rd119+192];
	mul.lo.s32 	%r1800, %r2084, %r1814;
	mad.lo.s32 	%r1801, %r1798, %r1815, %r1800;
	mul.lo.s32 	%r1802, %r1799, %r1815;
	mad.lo.s32 	%r1803, %r2085, %r1814, %r1802;
	st.global.v2.u32 	[%rd119+192], {%r1801, %r1803};
	ld.global.v2.u32 	{%r1804, %r1805}, [%rd119+224];
	mul.lo.s32 	%r1806, %r2086, %r1814;
	mad.lo.s32 	%r1807, %r1804, %r1815, %r1806;
	mul.lo.s32 	%r1808, %r1805, %r1815;
	mad.lo.s32 	%r1809, %r2087, %r1814, %r1808;
	st.global.v2.u32 	[%rd119+224], {%r1807, %r1809};
	ret;

}


// ===== COMPILED SASS (sm_100) =====

	.target	sm_100

	.elftype	@"ET_EXEC"


//--------------------- .note.nv.tkinfo           --------------------------
	.section	.note.nv.tkinfo,"",@"SHT_NOTE"
	.sectionflags	@"SHF_NOTE_NV_TKINFO"
	.tkinfo
        /*0018*/ 	.word	0x00000002
        /*0030*/ 	.string	""
        /*0030*/ 	.string	"ptxas"
        /*0030*/ 	.string	"Cuda compilation tools, release 13.0, V13.0.88"
        /*0030*/ 	.string	"Build cuda_13.0.r13.0/compiler.36424714_0"
        /*0030*/ 	.string	"-arch sm_100 -m 64 "



//--------------------- .note.nv.cuinfo           --------------------------
	.section	.note.nv.cuinfo,"",@"SHT_NOTE"
	.sectionflags	@"SHF_NOTE_NV_CUINFO"
        /*0018*/ 	.short	0x0002
        /*001a*/ 	.short	0x0064
        /*001c*/ 	.short	0x0082
	.zero		2


//--------------------- .nv.info                  --------------------------
	.section	.nv.info,"",@"SHT_CUDA_INFO"
	.align	4


	//----- nvinfo : EIATTR_REGCOUNT
	.align		4
        /*0000*/ 	.byte	0x04, 0x2f
        /*0002*/ 	.short	(.L_1 - .L_0)
	.align		4
.L_0:
        /*0004*/ 	.word	index@(_Z16i8gemm256x128x32PKaS0_Piiiiii)
        /*0008*/ 	.word	0x000000ff


	//----- nvinfo : EIATTR_FRAME_SIZE
	.align		4
.L_1:
        /*000c*/ 	.byte	0x04, 0x11
        /*000e*/ 	.short	(.L_3 - .L_2)
	.align		4
.L_2:
        /*0010*/ 	.word	index@(_Z16i8gemm256x128x32PKaS0_Piiiiii)
        /*0014*/ 	.word	0x000000d0


	//----- nvinfo : EIATTR_MIN_STACK_SIZE
	.align		4
.L_3:
        /*0018*/ 	.byte	0x04, 0x12
        /*001a*/ 	.short	(.L_5 - .L_4)
	.align		4
.L_4:
        /*001c*/ 	.word	index@(_Z16i8gemm256x128x32PKaS0_Piiiiii)
        /*0020*/ 	.word	0x000000d0
.L_5:


//--------------------- .nv.compat                --------------------------
	.section	.nv.compat,"",@"SHT_CUDA_COMPAT_INFO"
	.align	4
        /*0000*/ 	.byte	0x02, 0x09, 0x00, 0x00, 0x02, 0x02, 0x01, 0x00, 0x02, 0x05, 0x05, 0x00, 0x03, 0x07, 0x01, 0x01
        /*0010*/ 	.byte	0x02, 0x03, 0x00, 0x00, 0x02, 0x06, 0x01, 0x00, 0x04, 0x0b, 0x08, 0x00, 0x01, 0x00, 0x00, 0x00
        /*0020*/ 	.byte	0x00, 0x00, 0x00, 0x00


//--------------------- .nv.info._Z16i8gemm256x128x32PKaS0_Piiiiii --------------------------
	.section	.nv.info._Z16i8gemm256x128x32PKaS0_Piiiiii,"",@"SHT_CUDA_INFO"
	.sectionflags	@""
	.align	4


	//----- nvinfo : EIATTR_CUDA_API_VERSION
	.align		4
        /*0000*/ 	.byte	0x04, 0x37
        /*0002*/ 	.short	(.L_7 - .L_6)
.L_6:
        /*0004*/ 	.word	0x00000082


	//----- nvinfo : EIATTR_KPARAM_INFO
	.align		4
.L_7:
        /*0008*/ 	.byte	0x04, 0x17
        /*000a*/ 	.short	(.L_9 - .L_8)
.L_8:
        /*000c*/ 	.word	0x00000000
        /*0010*/ 	.short	0x0007
        /*0012*/ 	.short	0x0028
        /*0014*/ 	.byte	0x00, 0xf0, 0x11, 0x00


	//----- nvinfo : EIATTR_KPARAM_INFO
	.align		4
.L_9:
        /*0018*/ 	.byte	0x04, 0x17
        /*001a*/ 	.short	(.L_11 - .L_10)
.L_10:
        /*001c*/ 	.word	0x00000000
        /*0020*/ 	.short	0x0006
        /*0022*/ 	.short	0x0024
        /*0024*/ 	.byte	0x00, 0xf0, 0x11, 0x00


	//----- nvinfo : EIATTR_KPARAM_INFO
	.align		4
.L_11:
        /*0028*/ 	.byte	0x04, 0x17
        /*002a*/ 	.short	(.L_13 - .L_12)
.L_12:
        /*002c*/ 	.word	0x00000000
        /*0030*/ 	.short	0x0005
        /*0032*/ 	.short	0x0020
        /*0034*/ 	.byte	0x00, 0xf0, 0x11, 0x00


	//----- nvinfo : EIATTR_KPARAM_INFO
	.align		4
.L_13:
        /*0038*/ 	.byte	0x04, 0x17
        /*003a*/ 	.short	(.L_15 - .L_14)
.L_14:
        /*003c*/ 	.word	0x00000000
        /*0040*/ 	.short	0x0004
        /*0042*/ 	.short	0x001c
        /*0044*/ 	.byte	0x00, 0xf0, 0x11, 0x00


	//----- nvinfo : EIATTR_KPARAM_INFO
	.align		4
.L_15:
        /*0048*/ 	.byte	0x04, 0x17
        /*004a*/ 	.short	(.L_17 - .L_16)
.L_16:
        /*004c*/ 	.word	0x00000000
        /*0050*/ 	.short	0x0003
        /*0052*/ 	.short	0x0018
        /*0054*/ 	.byte	0x00, 0xf0, 0x11, 0x00


	//----- nvinfo : EIATTR_KPARAM_INFO
	.align		4
.L_17:
        /*0058*/ 	.byte	0x04, 0x17
        /*005a*/ 	.short	(.L_19 - .L_18)
.L_18:
        /*005c*/ 	.word	0x00000000
        /*0060*/ 	.short	0x0002
        /*0062*/ 	.short	0x0010
        /*0064*/ 	.byte	0x00, 0xf5, 0x21, 0x00


	//----- nvinfo : EIATTR_KPARAM_INFO
	.align		4
.L_19:
        /*0068*/ 	.byte	0x04, 0x17
        /*006a*/ 	.short	(.L_21 - .L_20)
.L_20:
        /*006c*/ 	.word	0x00000000
        /*0070*/ 	.short	0x0001
        /*0072*/ 	.short	0x0008
        /*0074*/ 	.byte	0x00, 0xf5, 0x21, 0x00


	//----- nvinfo : EIATTR_KPARAM_INFO
	.align		4
.L_21:
        /*0078*/ 	.byte	0x04, 0x17
        /*007a*/ 	.short	(.L_23 - .L_22)
.L_22:
        /*007c*/ 	.word	0x00000000
        /*0080*/ 	.short	0x0000
        /*0082*/ 	.short	0x0000
        /*0084*/ 	.byte	0x00, 0xf5, 0x21, 0x00


	//----- nvinfo : EIATTR_SPARSE_MMA_MASK
	.align		4
.L_23:
        /*0088*/ 	.byte	0x03, 0x50
        /*008a*/ 	.short	0x0000


	//----- nvinfo : EIATTR_MAXREG_COUNT
	.align		4
        /*008c*/ 	.byte	0x03, 0x1b
        /*008e*/ 	.short	0x00ff


	//----- nvinfo : EIATTR_NUM_BARRIERS
	.align		4
        /*0090*/ 	.byte	0x02, 0x4c
        /*0092*/ 	.byte	0x01
	.zero		1


	//----- nvinfo : EIATTR_ANNOTATIONS
	.align		4
        /*0094*/ 	.byte	0x04, 0x55
        /*0096*/ 	.short	(.L_25 - .L_24)


	//   ....[0]....
.L_24:
        /*0098*/ 	.word	0x00000001
        /*009c*/ 	.byte	0x20, 0x04, 0x00, 0x00, 0x01, 0x00, 0x00, 0x00, 0x30, 0x04, 0x00, 0x00, 0x01, 0x00, 0x00, 0x00
        /* <DEDUP_REMOVED lines=81> */
        /*05bc*/ 	.byte	0xc0, 0x3d, 0x00, 0x00


	//----- nvinfo : EIATTR_MERCURY_ISA_VERSION
	.align		4
.L_25:
        /*05c0*/ 	.byte	0x03, 0x5f
        /*05c2*/ 	.short	0x0101


	//----- nvinfo : EIATTR_VRC_CTA_INIT_COUNT
	.align		4
        /*05c4*/ 	.byte	0x02, 0x4a
	.zero		1
	.zero		1


	//----- nvinfo : EIATTR_EXIT_INSTR_OFFSETS
	.align		4
        /*05c8*/ 	.byte	0x04, 0x1c
        /*05ca*/ 	.short	(.L_27 - .L_26)


	//   ....[0]....
.L_26:
        /*05cc*/ 	.word	0x00005780


	//----- nvinfo : EIATTR_CBANK_PARAM_SIZE
	.align		4
.L_27:
        /*05d0*/ 	.byte	0x03, 0x19
        /*05d2*/ 	.short	0x002c


	//----- nvinfo : EIATTR_PARAM_CBANK
	.align		4
        /*05d4*/ 	.byte	0x04, 0x0a
        /*05d6*/ 	.short	(.L_29 - .L_28)
	.align		4
.L_28:
        /*05d8*/ 	.word	index@(.nv.constant0._Z16i8gemm256x128x32PKaS0_Piiiiii)
        /*05dc*/ 	.short	0x0380
        /*05de*/ 	.short	0x002c


	//----- nvinfo : EIATTR_SW_WAR
	.align		4
.L_29:
        /*05e0*/ 	.byte	0x04, 0x36
        /*05e2*/ 	.short	(.L_31 - .L_30)
.L_30:
        /*05e4*/ 	.word	0x00000008
.L_31:


//--------------------- .nv.callgraph             --------------------------
	.section	.nv.callgraph,"",@"SHT_CUDA_CALLGRAPH"
	.align	4
	.sectionentsize	8
	.align		4
        /*0000*/ 	.word	0x00000000
	.align		4
        /*0004*/ 	.word	0xffffffff
	.align		4
        /*0008*/ 	.word	0x00000000
	.align		4
        /*000c*/ 	.word	0xfffffffe
	.align		4
        /*0010*/ 	.word	0x00000000
	.align		4
        /*0014*/ 	.word	0xfffffffd
	.align		4
        /*0018*/ 	.word	0x00000000
	.align		4
        /*001c*/ 	.word	0xfffffffc


//--------------------- .text._Z16i8gemm256x128x32PKaS0_Piiiiii --------------------------
	.section	.text._Z16i8gemm256x128x32PKaS0_Piiiiii,"ax",@progbits
	.align	128
        .global         _Z16i8gemm256x128x32PKaS0_Piiiiii
        .type           _Z16i8gemm256x128x32PKaS0_Piiiiii,@function
        .size           _Z16i8gemm256x128x32PKaS0_Piiiiii,(.L_x_4 - _Z16i8gemm256x128x32PKaS0_Piiiiii)
        .other          _Z16i8gemm256x128x32PKaS0_Piiiiii,@"STO_CUDA_ENTRY STV_DEFAULT"
_Z16i8gemm256x128x32PKaS0_Piiiiii:
.text._Z16i8gemm256x128x32PKaS0_Piiiiii:
[----:B------:R-:W0:Y:S01]  /*0000*/  LDC R1, c[0x0][0x37c] ;  /* 0x0000df00ff017b82 */ /* 0x000e220000000800 */
[----:B------:R-:W1:Y:S07]  /*0010*/  S2R R27, SR_TID.X ;  /* 0x00000000001b7919 */ /* 0x000e6e0000002100 */
[----:B------:R-:W2:Y:S01]  /*0020*/  S2UR UR4, SR_CTAID.X ;  /* 0x00000000000479c3 */ /* 0x000ea20000002500 */
[----:B------:R-:W3:Y:S01]  /*0030*/  LDCU.128 UR12, c[0x0][0x380] ;  /* 0x00007000ff0c77ac */ /* 0x000ee20008000c00 */
[----:B------:R-:W-:-:S02]  /*0040*/  MOV R19, RZ ;  /* 0x000000ff00137202 */ /* 0x000fc40000000f00 */
[----:B0-----:R-:W-:Y:S01]  /*0050*/  IADD3 R1, PT, PT, R1, -0xd0, RZ ;  /* 0xffffff3001017810 */ /* 0x001fe20007ffe0ff */
[----:B------:R-:W0:Y:S03]  /*0060*/  LDCU.64 UR8, c[0x0][0x358] ;  /* 0x00006b00ff0877ac */ /* 0x000e260008000a00 */
[----:B------:R-:W2:Y:S08]  /*0070*/  LDC R25, c[0x0][0x3a0] ;  /* 0x0000e800ff197b82 */ /* 0x000eb00000000800 */
[----:B------:R-:W4:Y:S01]  /*0080*/  S2UR UR5, SR_CTAID.Y ;  /* 0x00000000000579c3 */ /* 0x000f220000002600 */
[C---:B-1----:R-:W-:Y:S01]  /*0090*/  IMAD.SHL.U32 R18, R27.reuse, 0x4, RZ ;  /* 0x000000041b127824 */ /* 0x042fe200078e00ff */
[----:B------:R-:W-:Y:S01]  /*00a0*/  SHF.R.U64 R7, R27, 0x3, RZ ;  /* 0x000000031b077819 */ /* 0x000fe200000012ff */
[----:B--2---:R-:W-:Y:S01]  /*00b0*/  IMAD R0, R25, UR4, RZ ;  /* 0x0000000419007c24 */ /* 0x004fe2000f8e02ff */
[----:B------:R-:W-:-:S02]  /*00c0*/  SHF.R.S32.HI R5, RZ, 0x1f, R25 ;  /* 0x0000001fff057819 */ /* 0x000fc40000011419 */
[----:B------:R-:W-:Y:S01]  /*00d0*/  LOP3.LUT R18, R18, 0x1c, RZ, 0xc0, !PT ;  /* 0x0000001c12127812 */ /* 0x000fe200078ec0ff */
[----:B------:R-:W-:Y:S02]  /*00e0*/  IMAD.SHL.U32 R3, R0, 0x100, RZ ;  /* 0x0000010000037824 */ /* 0x000fe400078e00ff */
[----:B----4-:R-:W-:Y:S02]  /*00f0*/  IMAD R0, R25, UR5, RZ ;  /* 0x0000000519007c24 */ /* 0x010fe4000f8e02ff */
[----:B------:R-:W-:-:S04]  /*0100*/  IMAD.WIDE.U32 R18, R7, R25, R18 ;  /* 0x0000001907127225 */ /* 0x000fc800078e0012 */
[----:B------:R-:W-:Y:S01]  /*0110*/  IMAD R8, R5, R7, R19 ;  /* 0x0000000705087224 */ /* 0x000fe200078e0213 */
[----:B---3--:R-:W-:Y:S02]  /*0120*/  IADD3 R2, P0, P1, R18, UR12, R3 ;  /* 0x0000000c12027c10 */ /* 0x008fe4000f91e003 */
[----:B------:R-:W-:Y:S02]  /*0130*/  SHF.L.U32 R19, R0, 0x7, RZ ;  /* 0x0000000700137819 */ /* 0x000fe400000006ff */
[----:B------:R-:W-:Y:S02]  /*0140*/  IADD3.X R3, PT, PT, R8, UR13, RZ, P0, P1 ;  /* 0x0000000d08037c10 */ /* 0x000fe400087e24ff */
[----:B------:R-:W-:Y:S01]  /*0150*/  IADD3 R18, P0, P1, R18, UR14, R19 ;  /* 0x0000000e12127c10 */ /* 0x000fe2000f91e013 */
[----:B------:R-:W-:-:S03]  /*0160*/  IMAD.WIDE R10, R25, 0x80, R2 ;  /* 0x00000080190a7825 */ /* 0x000fc600078e0202 */
[----:B------:R-:W-:Y:S01]  /*0170*/  IADD3.X R19, PT, PT, R8, UR15, RZ, P0, P1 ;  /* 0x0000000f08137c10 */ /* 0x000fe200087e24ff */
[----:B0-----:R0:W2:Y:S01]  /*0180*/  LDG.E R0, desc[UR8][R2.64] ;  /* 0x0000000802007981 */ /* 0x0010a2000c1e1900 */
[----:B------:R-:W-:-:S03]  /*0190*/  IMAD.WIDE R6, R25, 0x40, R2 ;  /* 0x0000004019067825 */ /* 0x000fc600078e0202 */
[----:B------:R-:W3:Y:S01]  /*01a0*/  LDG.E R26, desc[UR8][R10.64] ;  /* 0x000000080a1a7981 */ /* 0x000ee2000c1e1900 */
[----:B------:R-:W-:-:S03]  /*01b0*/  IMAD.WIDE R14, R25, 0x40, R10 ;  /* 0x00000040190e7825 */ /* 0x000fc600078e020a */
[----:B------:R-:W4:Y:S01]  /*01c0*/  LDG.E R23, desc[UR8][R6.64] ;  /* 0x0000000806177981 */ /* 0x000f22000c1e1900 */
[----:B------:R-:W-:-:S04]  /*01d0*/  IMAD.WIDE R4, R25, 0x20, R2 ;  /* 0x0000002019047825 */ /* 0x000fc800078e0202 */
[C---:B------:R-:W-:Y:S01]  /*01e0*/  IMAD.WIDE R20, R25.reuse, 0x40, R18 ;  /* 0x0000004019147825 */ /* 0x040fe200078e0212 */
[----:B------:R1:W5:Y:S03]  /*01f0*/  LDG.E R22, desc[UR8][R4.64] ;  /* 0x0000000804167981 */ /* 0x000366000c1e1900 */
[C---:B------:R-:W-:Y:S02]  /*0200*/  IMAD.WIDE R8, R25.reuse, 0x20, R6 ;  /* 0x0000002019087825 */ /* 0x040fe400078e0206 */
[----:B------:R-:W5:Y:S02]  /*0210*/  LDG.E R7, desc[UR8][R20.64] ;  /* 0x0000000814077981 */ /* 0x000f64000c1e1900 */
[C---:B------:R-:W-:Y:S02]  /*0220*/  IMAD.WIDE R12, R25.reuse, 0x20, R10 ;  /* 0x00000020190c7825 */ /* 0x040fe400078e020a */
[----:B------:R1:W5:Y:S02]  /*0230*/  LDG.E R9, desc[UR8][R8.64] ;  /* 0x0000000808097981 */ /* 0x000364000c1e1900 */
[----:B------:R-:W-:-:S02]  /*0240*/  IMAD.WIDE R16, R25, 0x20, R14 ;  /* 0x0000002019107825 */ /* 0x000fc400078e020e */
[----:B------:R-:W5:Y:S02]  /*0250*/  LDG.E R13, desc[UR8][R12.64] ;  /* 0x000000080c0d7981 */ /* 0x000f64000c1e1900 */
[C---:B0-----:R-:W-:Y:S02]  /*0260*/  IMAD.WIDE R2, R25.reuse, 0x20, R18 ;  /* 0x0000002019027825 */ /* 0x041fe400078e0212 */
[----:B------:R-:W5:Y:S02]  /*0270*/  LDG.E R15, desc[UR8][R14.64] ;  /* 0x000000080e0f7981 */ /* 0x000f64000c1e1900 */
[----:B-1----:R-:W-:Y:S02]  /*0280*/  IMAD.WIDE R4, R25, 0x20, R20 ;  /* 0x0000002019047825 */ /* 0x002fe400078e0214 */
[----:B------:R-:W5:Y:S04]  /*0290*/  LDG.E R17, desc[UR8][R16.64] ;  /* 0x0000000810117981 */ /* 0x000f68000c1e1900 */
[----:B------:R0:W5:Y:S04]  /*02a0*/  LDG.E R3, desc[UR8][R2.64] ;  /* 0x0000000802037981 */ /* 0x000168000c1e1900 */
[----:B------:R-:W5:Y:S04]  /*02b0*/  LDG.E R18, desc[UR8][R18.64] ;  /* 0x0000000812127981 */ /* 0x000f68000c1e1900 */
[----:B------:R1:W5:Y:S01]  /*02c0*/  LDG.E R5, desc[UR8][R4.64] ;  /* 0x0000000804057981 */ /* 0x000362000c1e1900 */
[----:B------:R-:W1:Y:S01]  /*02d0*/  S2UR UR6, SR_CgaCtaId ;  /* 0x00000000000679c3 */ /* 0x000e620000008800 */
[C---:B------:R-:W-:Y:S01]  /*02e0*/  LOP3.LUT P0, RZ, R27.reuse, 0x4, RZ, 0xc0, !PT ;  /* 0x000000041bff7812 */ /* 0x040fe2000780c0ff */
[----:B------:R-:W-:Y:S01]  /*02f0*/  IMAD.SHL.U32 R8, R27, 0x4, RZ ;  /* 0x000000041b087824 */ /* 0x000fe200078e00ff */
[----:B------:R-:W-:Y:S01]  /*0300*/  SHF.R.U32.HI R28, RZ, 0x3, R27 ;  /* 0x00000003ff1c7819 */ /* 0x000fe2000001161b */
[----:B------:R-:W-:-:S03]  /*0310*/  UMOV UR4, 0x400 ;  /* 0x0000040000047882 */ /* 0x000fc60000000000 */
[C---:B------:R-:W-:Y:S01]  /*0320*/  IADD3 R6, PT, PT, R28.reuse, 0x104, RZ ;  /* 0x000001041c067810 */ /* 0x040fe20007ffe0ff */
[----:B0-----:R-:W-:Y:S01]  /*0330*/  VIADD R2, R28, 0x84 ;  /* 0x000000841c027836 */ /* 0x001fe20000000000 */
[----:B------:R-:W-:-:S05]  /*0340*/  LOP3.LUT R24, R8, 0xc, RZ, 0xc0, !PT ;  /* 0x0000000c08187812 */ /* 0x000fca00078ec0ff */
[----:B------:R-:W-:Y:S01]  /*0350*/  @!P0 IADD3 R6, PT, PT, R28, RZ, RZ ;  /* 0x000000ff1c068210 */ /* 0x000fe20007ffe0ff */
[----:B------:R-:W-:-:S03]  /*0360*/  @!P0 IMAD.MOV R2, RZ, RZ, R28 ;  /* 0x000000ffff028224 */ /* 0x000fc600078e021c */
[-C--:B------:R-:W-:Y:S01]  /*0370*/  LEA R6, R6, R24.reuse, 0x4 ;  /* 0x0000001806067211 */ /* 0x080fe200078e20ff */
[----:B-1----:R-:W-:Y:S01]  /*0380*/  ULEA UR6, UR6, UR4, 0x18 ;  /* 0x0000000406067291 */ /* 0x002fe2000f8ec0ff */
[----:B------:R-:W-:Y:S01]  /*0390*/  LEA R2, R2, R24, 0x4 ;  /* 0x0000001802027211 */ /* 0x000fe200078e20ff */
[C---:B------:R-:W-:Y:S01]  /*03a0*/  IMAD.SHL.U32 R10, R27.reuse, 0x10, RZ ;  /* 0x000000101b0a7824 */ /* 0x040fe200078e00ff */
[----:B------:R-:W-:-:S04]  /*03b0*/  SHF.L.U32 R8, R27, 0x5, RZ ;  /* 0x000000051b087819 */ /* 0x000fc800000006ff */
[----:B------:R-:W-:Y:S02]  /*03c0*/  LOP3.LUT R10, R10, 0x1f0, RZ, 0xc0, !PT ;  /* 0x000001f00a0a7812 */ /* 0x000fe400078ec0ff */
[----:B------:R-:W-:Y:S02]  /*03d0*/  LOP3.LUT R21, R8, 0x400, RZ, 0xc0, !PT ;  /* 0x0000040008157812 */ /* 0x000fe400078ec0ff */
[C---:B------:R-:W-:Y:S02]  /*03e0*/  LOP3.LUT R11, R27.reuse, 0x1f, RZ, 0xc0, !PT ;  /* 0x0000001f1b0b7812 */ /* 0x040fe400078ec0ff */
[----:B------:R-:W-:Y:S01]  /*03f0*/  LOP3.LUT R4, R27, 0x3c0, RZ, 0xc0, !PT ;  /* 0x000003c01b047812 */ /* 0x000fe200078ec0ff */
[----:B------:R-:W-:-:S04]  /*0400*/  IMAD.IADD R20, R10, 0x1, R21 ;  /* 0x000000010a147824 */ /* 0x000fc800078e0215 */
[----:B------:R-:W-:Y:S01]  /*0410*/  IMAD.IADD R19, R11, 0x1, R4 ;  /* 0x000000010b137824 */ /* 0x000fe200078e0204 */
[----:B------:R0:W-:Y:S04]  /*0420*/  STL [R1+0xb8], R20 ;  /* 0x0000b81401007387 */ /* 0x0001e80000100800 */
[----:B------:R-:W-:Y:S04]  /*0430*/  STL [R1+0x1c], RZ ;  /* 0x00001cff01007387 */ /* 0x000fe80000100800 */
[----:B------:R-:W-:Y:S01]  /*0440*/  STL [R1+0x18], RZ ;  /* 0x000018ff01007387 */ /* 0x000fe20000100800 */
[----:B------:R-:W-:-:S03]  /*0450*/  LEA R4, R19, UR6, 0x4 ;  /* 0x0000000613047c11 */ /* 0x000fc6000f8e20ff */
[----:B------:R-:W-:Y:S04]  /*0460*/  STL [R1+0x44], RZ ;  /* 0x000044ff01007387 */ /* 0x000fe80000100800 */
        /* <DEDUP_REMOVED lines=14> */
[----:B------:R-:W-:Y:S04]  /*0550*/  STL [R1], RZ ;  /* 0x000000ff01007387 */ /* 0x000fe80000100800 */
        /* <DEDUP_REMOVED lines=13> */
[----:B------:R-:W-:Y:S01]  /*0630*/  STL [R1+0x80], RZ ;  /* 0x000080ff01007387 */ /* 0x000fe20000100800 */
[----:B------:R-:W-:-:S02]  /*0640*/  ISETP.GE.AND P1, PT, R25, 0x1, PT ;  /* 0x000000011900780c */ /* 0x000fc40003f26270 */
[----:B------:R-:W-:-:S04]  /*0650*/  MOV R21, UR6 ;  /* 0x0000000600157c02 */ /* 0x000fc80008000f00 */
[----:B0-----:R-:W-:Y:S02]  /*0660*/  IADD3 R20, PT, PT, R20, 0x4080, R21 ;  /* 0x0000408014147810 */ /* 0x001fe40007ffe015 */
[----:B------:R-:W-:Y:S02]  /*0670*/  CS2R R216, SRZ ;  /* 0x0000000000d87805 */ /* 0x000fe4000001ff00 */
[----:B------:R-:W-:Y:S02]  /*0680*/  CS2R R24, SRZ ;  /* 0x0000000000187805 */ /* 0x000fe4000001ff00 */
[----:B------:R-:W-:Y:S02]  /*0690*/  CS2R R36, SRZ ;  /* 0x0000000000247805 */ /* 0x000fe4000001ff00 */
[----:B------:R-:W-:Y:S02]  /*06a0*/  CS2R R40, SRZ ;  /* 0x0000000000287805 */ /* 0x000fe4000001ff00 */
[----:B------:R-:W-:-:S02]  /*06b0*/  CS2R R188, SRZ ;  /* 0x0000000000bc7805 */ /* 0x000fc4000001ff00 */
[----:B------:R-:W-:Y:S01]  /*06c0*/  CS2R R244, SRZ ;  /* 0x0000000000f47805 */ /* 0x000fe2000001ff00 */
[----:B--2---:R-:W-:Y:S04]  /*06d0*/  STS [R6+UR6], R0 ;  /* 0x0000000006007988 */ /* 0x004fe80008000806 */
[----:B---3--:R-:W-:Y:S04]  /*06e0*/  STS [R6+UR6+0x800], R26 ;  /* 0x0008001a06007988 */ /* 0x008fe80008000806 */
[----:B----4-:R-:W-:Y:S04]  /*06f0*/  STS [R6+UR6+0x400], R23 ;  /* 0x0004001706007988 */ /* 0x010fe80008000806 */
[----:B-----5:R-:W-:Y:S04]  /*0700*/  STS [R6+UR6+0x200], R22 ;  /* 0x0002001606007988 */ /* 0x020fe80008000806 */
[----:B------:R-:W-:Y:S04]  /*0710*/  STS [R6+UR6+0x600], R9 ;  /* 0x0006000906007988 */ /* 0x000fe80008000806 */
[----:B------:R-:W-:Y:S04]  /*0720*/  STS [R6+UR6+0xa00], R13 ;  /* 0x000a000d06007988 */ /* 0x000fe80008000806 */
[----:B------:R-:W-:Y:S04]  /*0730*/  STS [R6+UR6+0xc00], R15 ;  /* 0x000c000f06007988 */ /* 0x000fe80008000806 */
[----:B------:R-:W-:Y:S04]  /*0740*/  STS [R6+UR6+0xe00], R17 ;  /* 0x000e001106007988 */ /* 0x000fe80008000806 */
[----:B------:R-:W-:Y:S04]  /*0750*/  STS [R2+UR6+0x4280], R3 ;  /* 0x0042800302007988 */ /* 0x000fe80008000806 */
[----:B------:R-:W-:Y:S04]  /*0760*/  STS [R2+UR6+0x4080], R18 ;  /* 0x0040801202007988 */ /* 0x000fe80008000806 */
[----:B------:R-:W-:Y:S04]  /*0770*/  STS [R2+UR6+0x4480], R7 ;  /* 0x0044800702007988 */ /* 0x000fe80008000806 */
[----:B------:R-:W-:Y:S01]  /*0780*/  STS [R2+UR6+0x4680], R5 ;  /* 0x0046800502007988 */ /* 0x000fe20008000806 */
[----:B------:R-:W-:Y:S06]  /*0790*/  BAR.SYNC.DEFER_BLOCKING 0x0 ;  /* 0x0000000000007b1d */ /* 0x000fec0000010000 */
[----:B------:R-:W0:Y:S04]  /*07a0*/  LDSM.16.M88.4 R28, [R4] ;  /* 0x00000000041c783b */ /* 0x000e280000000200 */
[----:B------:R-:W1:Y:S01]  /*07b0*/  LDSM.16.M88.4 R32, [R4+0x200] ;  /* 0x000200000420783b */ /* 0x000e620000000200 */
[----:B------:R-:W-:-:S03]  /*07c0*/  CS2R R44, SRZ ;  /* 0x00000000002c7805 */ /* 0x000fc6000001ff00 */
[----:B------:R-:W2:Y:S01]  /*07d0*/  LDSM.16.M88.4 R168, [R20] ;  /* 0x0000000014a8783b */ /* 0x000ea20000000200 */
[----:B------:R-:W-:-:S03]  /*07e0*/  CS2R R48, SRZ ;  /* 0x0000000000307805 */ /* 0x000fc6000001ff00 */
[----:B------:R3:W4:Y:S01]  /*07f0*/  LDSM.16.M88.4 R164, [R20+0x200] ;  /* 0x0002000014a4783b */ /* 0x0007220000000200 */
[----:B------:R-:W-:Y:S02]  /*0800*/  CS2R R56, SRZ ;  /* 0x0000000000387805 */ /* 0x000fe4000001ff00 */
[----:B------:R-:W-:Y:S02]  /*0810*/  CS2R R84, SRZ ;  /* 0x0000000000547805 */ /* 0x000fe4000001ff00 */
[----:B------:R-:W-:Y:S02]  /*0820*/  CS2R R240, SRZ ;  /* 0x0000000000f07805 */ /* 0x000fe4000001ff00 */
[----:B------:R-:W-:Y:S02]  /*0830*/  CS2R R212, SRZ ;  /* 0x0000000000d47805 */ /* 0x000fe4000001ff00 */
[----:B------:R-:W-:Y:S02]  /*0840*/  CS2R R64, SRZ ;  /* 0x0000000000407805 */ /* 0x000fe4000001ff00 */
[----:B------:R-:W-:-:S02]  /*0850*/  CS2R R68, SRZ ;  /* 0x0000000000447805 */ /* 0x000fc4000001ff00 */
        /* <DEDUP_REMOVED lines=21> */
[----:B0-----:R-:W-:Y:S01]  /*09b0*/  MOV R10, R29 ;  /* 0x0000001d000a7202 */ /* 0x001fe20000000f00 */
[----:B------:R-:W-:Y:S01]  /*09c0*/  IMAD.MOV.U32 R8, RZ, RZ, R28 ;  /* 0x000000ffff087224 */ /* 0x000fe200078e001c */
[----:B------:R-:W-:Y:S01]  /*09d0*/  MOV R14, R31 ;  /* 0x0000001f000e7202 */ /* 0x000fe20000000f00 */
[----:B------:R-:W-:Y:S01]  /*09e0*/  IMAD.MOV.U32 R12, RZ, RZ, R30 ;  /* 0x000000ffff0c7224 */ /* 0x000fe200078e001e */
[----:B-1----:R-:W-:Y:S01]  /*09f0*/  MOV R2, R33 ;  /* 0x0000002100027202 */ /* 0x002fe20000000f00 */
[----:B------:R-:W-:Y:S01]  /*0a00*/  IMAD.MOV.U32 R6, RZ, RZ, R32 ;  /* 0x000000ffff067224 */ /* 0x000fe200078e0020 */
[----:B------:R-:W-:Y:S01]  /*0a10*/  MOV R16, R35 ;  /* 0x0000002300107202 */ /* 0x000fe20000000f00 */
[----:B------:R-:W-:Y:S01]  /*0a20*/  IMAD.MOV.U32 R4, RZ, RZ, R34 ;  /* 0x000000ffff047224 */ /* 0x000fe200078e0022 */
        /* <DEDUP_REMOVED lines=8> */
[----:B---3--:R-:W-:Y:S02]  /*0ab0*/  CS2R R20, SRZ ;  /* 0x0000000000147805 */ /* 0x008fe4000001ff00 */
[----:B------:R-:W-:Y:S02]  /*0ac0*/  CS2R R140, SRZ ;  /* 0x00000000008c7805 */ /* 0x000fe4000001ff00 */
[----:B------:R-:W-:Y:S02]  /*0ad0*/  CS2R R52, SRZ ;  /* 0x0000000000347805 */ /* 0x000fe4000001ff00 */
[----:B------:R-:W-:Y:S02]  /*0ae0*/  CS2R R60, SRZ ;  /* 0x00000000003c7805 */ /* 0x000fe4000001ff00 */
[----:B------:R-:W-:Y:S01]  /*0af0*/  CS2R R208, SRZ ;  /* 0x0000000000d07805 */ /* 0x000fe2000001ff00 */
[----:B--2-4-:R-:W-:Y:S06]  /*0b00*/  @!P1 BRA `(.L_x_0) ;  /* 0x0000002c00d89947 */ /* 0x014fec0003800000 */
[----:B------:R0:W-:Y:S01]  /*0b10*/  STL [R1+0xb4], R0 ;  /* 0x0000b40001007387 */ /* 0x0001e20000100800 */
[----:B------:R-:W-:Y:S01]  /*0b20*/  IMAD.SHL.U32 R27, R27, 0x2, RZ ;  /* 0x000000021b1b7824 */ /* 0x000fe200078e00ff */
[----:B------:R-:W1:Y:S01]  /*0b30*/  LDCU.128 UR12, c[0x0][0x380] ;  /* 0x00007000ff0c77ac */ /* 0x000e620008000c00 */
[----:B------:R-:W-:Y:S01]  /*0b40*/  IMAD.MOV.U32 R252, RZ, RZ, RZ ;  /* 0x000000fffffc7224 */ /* 0x000fe200078e00ff */
[----:B------:R-:W-:Y:S02]  /*0b50*/  STL [R1+0xb0], R22 ;  /* 0x0000b01601007387 */ /* 0x000fe40000100800 */
[----:B------:R-:W-:Y:S01]  /*0b60*/  LOP3.LUT R30, R27, 0x40, RZ, 0xc0, !PT ;  /* 0x000000401b1e7812 */ /* 0x000fe200078ec0ff */
[----:B------:R-:W-:Y:S01]  /*0b70*/  UIADD3 UR7, UPT, UPT, UR6, 0x4080, URZ ;  /* 0x0000408006077890 */ /* 0x000fe2000fffe0ff */
[----:B------:R-:W-:Y:S01]  /*0b80*/  STL [R1+0xac], R23 ;  /* 0x0000ac1701007387 */ /* 0x000fe20000100800 */
[----:B------:R-:W-:Y:S01]  /*0b90*/  UMOV UR4, URZ ;  /* 0x000000ff00047c82 */ /* 0x000fe20008000000 */
[----:B0-----:R-:W-:-:S02]  /*0ba0*/  IADD3 R0, PT, PT, R11, R30, RZ ;  /* 0x0000001e0b007210 */ /* 0x001fc40007ffe0ff */
[----:B------:R-:W-:Y:S01]  /*0bb0*/  STL [R1+0xa8], R9 ;  /* 0x0000a80901007387 */ /* 0x000fe20000100800 */
[----:B------:R-:W-:-:S03]  /*0bc0*/  MOV R0, 0x20 ;  /* 0x0000002000007802 */ /* 0x000fc60000000f00 */
[----:B------:R-:W-:Y:S04]  /*0bd0*/  STL [R1+0xa4], R26 ;  /* 0x0000a41a01007387 */ /* 0x000fe80000100800 */
[----:B------:R-:W-:Y:S04]  /*0be0*/  STL [R1+0xa0], R13 ;  /* 0x0000a00d01007387 */ /* 0x000fe80000100800 */
[----:B------:R-:W-:Y:S04]  /*0bf0*/  STL [R1+0x9c], R15 ;  /* 0x00009c0f01007387 */ /* 0x000fe80000100800 */
[----:B------:R-:W-:Y:S04]  /*0c00*/  STL [R1+0x98], R17 ;  /* 0x0000981101007387 */ /* 0x000fe80000100800 */
[----:B------:R-:W-:Y:S04]  /*0c10*/  STL [R1+0x94], R18 ;  /* 0x0000941201007387 */ /* 0x000fe80000100800 */
[----:B------:R0:W-:Y:S04]  /*0c20*/  STL [R1+0x90], R3 ;  /* 0x0000900301007387 */ /* 0x0001e80000100800 */
[----:B------:R2:W-:Y:S04]  /*0c30*/  STL [R1+0x8c], R7 ;  /* 0x00008c0701007387 */ /* 0x0005e80000100800 */
[----:B------:R2:W-:Y:S01]  /*0c40*/  STL [R1+0x88], R5 ;  /* 0x0000880501007387 */ /* 0x0005e20000100800 */
[----:B0-----:R-:W-:-:S03]  /*0c50*/  IMAD.SHL.U32 R3, R19, 0x10, RZ ;  /* 0x0000001013037824 */ /* 0x001fc600078e00ff */
[----:B------:R2:W-:Y:S02]  /*0c60*/  STL [R1+0x1c], RZ ;  /* 0x00001cff01007387 */ /* 0x0005e40000100800 */
[----:B------:R-:W-:-:S05]  /*0c70*/  IADD3 R3, PT, PT, R3, UR6, RZ ;  /* 0x0000000603037c10 */ /* 0x000fca000fffe0ff */
[----:B-1----:R2:W-:Y:S02]  /*0c80*/  STL [R1+0xbc], R3 ;  /* 0x0000bc0301007387 */ /* 0x0025e40000100800 */
.L_x_2:
[----:B-----5:R0:W5:Y:S01]  /*0c90*/  LDL R103, [R1+0x88] ;  /* 0x0000880001677983 */ /* 0x0201620000100800 */
[----:B------:R-:W1:Y:S03]  /*0ca0*/  LDC R11, c[0x0][0x3a0] ;  /* 0x0000e800ff0b7b82 */ /* 0x000e660000000800 */
[----:B------:R0:W5:Y:S04]  /*0cb0*/  LDL R102, [R1+0x8c] ;  /* 0x00008c0001667983 */ /* 0x0001680000100800 */
        /* <DEDUP_REMOVED lines=9> */
[----:B------:R0:W5:Y:S01]  /*0d50*/  LDL R242, [R1+0xac] ;  /* 0x0000ac0001f27983 */ /* 0x0001620000100800 */
[----:B-1----:R-:W-:Y:S01]  /*0d60*/  ISETP.GE.AND P1, PT, R0, R11, PT ;  /* 0x0000000b0000720c */ /* 0x002fe20003f26270 */
[----:B------:R-:W-:Y:S01]  /*0d70*/  IMAD.MOV.U32 R17, RZ, RZ, RZ ;  /* 0x000000ffff117224 */ /* 0x000fe200078e00ff */
[----:B------:R-:W-:-:S02]  /*0d80*/  MOV R9, RZ ;  /* 0x000000ff00097202 */ /* 0x000fc40000000f00 */
[----:B------:R-:W-:-:S09]  /*0d90*/  CS2R R174, SRZ ;  /* 0x0000000000ae7805 */ /* 0x000fd2000001ff00 */
[----:B0--3--:R-:W-:Y:S05]  /*0da0*/  @P1 BRA `(.L_x_1) ;  /* 0x0000000000d81947 */ /* 0x009fea0003800000 */
[----:B--2---:R-:W0:Y:S01]  /*0db0*/  S2R R3, SR_TID.X ;  /* 0x0000000000037919 */ /* 0x004e220000002100 */
[----:B------:R-:W-:Y:S08]  /*0dc0*/  S2UR UR5, SR_CTAID.X ;  /* 0x00000000000579c3 */ /* 0x000ff00000002500 */
[----:B------:R-:W1:Y:S01]  /*0dd0*/  S2UR UR10, SR_CTAID.Y ;  /* 0x00000000000a79c3 */ /* 0x000e620000002600 */
[C---:B0-----:R-:W-:Y:S01]  /*0de0*/  IMAD.SHL.U32 R5, R3.reuse, 0x4, RZ ;  /* 0x0000000403057824 */ /* 0x041fe200078e00ff */
[----:B------:R-:W-:Y:S01]  /*0df0*/  SHF.R.U64 R3, R3, 0x3, RZ ;  /* 0x0000000303037819 */ /* 0x000fe200000012ff */
[----:B-1----:R-:W-:-:S03]  /*0e00*/  IMAD R7, R11, UR10, RZ ;  /* 0x0000000a0b077c24 */ /* 0x002fc6000f8e02ff */
[----:B------:R-:W-:Y:S01]  /*0e10*/  LOP3.LUT R5, R5, 0x1c, RZ, 0xc0, !PT ;  /* 0x0000001c05057812 */ /* 0x000fe200078ec0ff */
[----:B------:R-:W-:-:S03]  /*0e20*/  IMAD.SHL.U32 R7, R7, 0x80, RZ ;  /* 0x0000008007077824 */ /* 0x000fc600078e00ff */
[C---:B------:R-:W-:Y:S01]  /*0e30*/  IADD3 R42, P1, PT, R0.reuse, R5, RZ ;  /* 0x00000005002a7210 */ /* 0x040fe20007f3e0ff */
[----:B------:R-:W-:Y:S01]  /*0e40*/  IMAD R5, R11, UR5, RZ ;  /* 0x000000050b057c24 */ /* 0x000fe2000f8e02ff */
[----:B------:R-:W-:Y:S02]  /*0e50*/  UMOV UR5, URZ ;  /* 0x000000ff00057c82 */ /* 0x000fe40008000000 */
[----:B------:R-:W-:Y:S02]  /*0e60*/  LEA.HI.X.SX32 R43, R0, RZ, 0x1, P1 ;  /* 0x000000ff002b7211 */ /* 0x000fe400008f0eff */
[----:B------:R-:W-:Y:S01]  /*0e70*/  SHF.L.U32 R5, R5, 0x8, RZ ;  /* 0x0000000805057819 */ /* 0x000fe200000006ff */
[----:B------:R-:W-:-:S03]  /*0e80*/  IMAD.WIDE.U32 R42, R3, R11, R42 ;  /* 0x0000000b032a7225 */ /* 0x000fc600078e002a */
[C---:B------:R-:W-:Y:S02]  /*0e90*/  IADD3 R18, P1, P2, R42.reuse, UR12, R5 ;  /* 0x0000000c2a127c10 */ /* 0x040fe4000fa3e005 */
[----:B------:R-:W-:Y:S02]  /*0ea0*/  IADD3 R3, PT, PT, R43, UR5, RZ ;  /* 0x000000052b037c10 */ /* 0x000fe4000fffe0ff */
[----:B------:R-:W-:Y:S02]  /*0eb0*/  IADD3 R42, P3, P4, R42, UR14, R7 ;  /* 0x0000000e2a2a7c10 */ /* 0x000fe4000fc7e007 */
[C---:B------:R-:W-:Y:S02]  /*0ec0*/  IADD3.X R19, PT, PT, R3.reuse, UR13, RZ, P1, P2 ;  /* 0x0000000d03137c10 */ /* 0x040fe40008fe44ff */
[----:B------:R-:W-:Y:S01]  /*0ed0*/  IADD3.X R43, PT, PT, R3, UR15, RZ, P3, P4 ;  /* 0x0000000f032b7c10 */ /* 0x000fe20009fe84ff */
[C-C-:B------:R-:W-:Y:S02]  /*0ee0*/  IMAD.WIDE.U32 R34, R11.reuse, 0x80, R18.reuse ;  /* 0x000000800b227825 */ /* 0x140fe400078e0012 */
[----:B-----5:R-:W2:Y:S02]  /*0ef0*/  LDG.E R82, desc[UR8][R18.64] ;  /* 0x0000000812527981 */ /* 0x020ea4000c1e1900 */
[----:B------:R-:W-:-:S02]  /*0f00*/  IMAD.WIDE.U32 R26, R11, 0x40, R18 ;  /* 0x000000400b1a7825 */ /* 0x000fc400078e0012 */
[----:B------:R-:W3:Y:S02]  /*0f10*/  LDG.E R211, desc[UR8][R42.64] ;  /* 0x000000082ad37981 */ /* 0x000ee4000c1e1900 */
[C---:B------:R-:W-:Y:S02]  /*0f20*/  IMAD.WIDE.U32 R22, R11.reuse, 0x20, R18 ;  /* 0x000000200b167825 */ /* 0x040fe400078e0012 */
[----:B------:R-:W4:Y:S02]  /*0f30*/  LDG.E R242, desc[UR8][R26.64] ;  /* 0x000000081af27981 */ /* 0x000f24000c1e1900 */
[C---:B------:R-:W-:Y:S02]  /*0f40*/  IMAD.WIDE.U32 R38, R11.reuse, 0x40, R34 ;  /* 0x000000400b267825 */ /* 0x040fe400078e0022 */
[----:B------:R0:W2:Y:S02]  /*0f50*/  LDG.E R100, desc[UR8][R22.64] ;  /* 0x0000000816647981 */ /* 0x0000a4000c1e1900 */
[----:B------:R-:W-:-:S02]  /*0f60*/  IMAD.WIDE.U32 R46, R11, 0x20, R42 ;  /* 0x000000200b2e7825 */ /* 0x000fc400078e002a */
[----:B------:R-:W3:Y:S02]  /*0f70*/  LDG.E R243, desc[UR8][R38.64] ;  /* 0x0000000826f37981 */ /* 0x000ee4000c1e1900 */
[C---:B------:R-:W-:Y:S02]  /*0f80*/  IMAD.WIDE.U32 R50, R11.reuse, 0x40, R42 ;  /* 0x000000400b327825 */ /* 0x040fe400078e002a */
[----:B------:R-:W2:Y:S02]  /*0f90*/  LDG.E R210, desc[UR8][R46.64] ;  /* 0x000000082ed27981 */ /* 0x000ea4000c1e1900 */
[C---:B------:R-:W-:Y:S02]  /*0fa0*/  IMAD.WIDE.U32 R30, R11.reuse, 0x20, R26 ;  /* 0x000000200b1e7825 */ /* 0x040fe400078e001a */
[----:B------:R-:W2:Y:S02]  /*0fb0*/  LDG.E R250, desc[UR8][R34.64] ;  /* 0x0000000822fa7981 */ /* 0x000ea4000c1e1900 */
[----:B0-----:R-:W-:-:S02]  /*0fc0*/  IMAD.WIDE.U32 R22, R11, 0x20, R38 ;  /* 0x000000200b167825 */ /* 0x001fc400078e0026 */
[----:B------:R-:W2:Y:S02]  /*0fd0*/  LDG.E R251, desc[UR8][R30.64] ;  /* 0x000000081efb7981 */ /* 0x000ea4000c1e1900 */
[C---:B------:R-:W-:Y:S02]  /*0fe0*/  IMAD.WIDE.U32 R18, R11.reuse, 0x20, R34 ;  /* 0x000000200b127825 */ /* 0x040fe400078e0022 */
[----:B------:R-:W2:Y:S02]  /*0ff0*/  LDG.E R83, desc[UR8][R22.64] ;  /* 0x0000000816537981 */ /* 0x000ea4000c1e1900 */
[----:B------:R-:W-:Y:S02]  /*1000*/  IMAD.WIDE.U32 R54, R11, 0x20, R50 ;  /* 0x000000200b367825 */ /* 0x000fe400078e0032 */
[----:B------:R-:W2:Y:S04]  /*1010*/  LDG.E R101, desc[UR8][R18.64] ;  /* 0x0000000812657981 */ /* 0x000ea8000c1e1900 */
[----:B------:R-:W2:Y:S04]  /*1020*/  LDG.E R102, desc[UR8][R50.64] ;  /* 0x0000000832667981 */ /* 0x000ea8000c1e1900 */
[----:B------:R-:W2:Y:S01]  /*1030*/  LDG.E R103, desc[UR8][R54.64] ;  /* 0x0000000836677981 */ /* 0x000ea2000c1e1900 */
[----:B------:R-:W-:-:S03]  /*1040*/  VIADD R0, R0, 0x20 ;  /* 0x0000002000007836 */ /* 0x000fc60000000000 */
[----:B----4-:R0:W-:Y:S04]  /*1050*/  STL [R1+0xac], R242 ;  /* 0x0000acf201007387 */ /* 0x0101e80000100800 */
[----:B---3--:R0:W-:Y:S04]  /*1060*/  STL [R1+0x9c], R243 ;  /* 0x00009cf301007387 */ /* 0x0081e80000100800 */
[----:B--2---:R0:W-:Y:S04]  /*1070*/  STL [R1+0x90], R210 ;  /* 0x000090d201007387 */ /* 0x0041e80000100800 */
[----:B------:R0:W-:Y:S04]  /*1080*/  STL [R1+0x94], R211 ;  /* 0x000094d301007387 */ /* 0x0001e80000100800 */
[----:B------:R0:W-:Y:S04]  /*1090*/  STL [R1+0xa4], R250 ;  /* 0x0000a4fa01007387 */ /* 0x0001e80000100800 */
[----:B------:R0:W-:Y:S04]  /*10a0*/  STL [R1+0xa8], R251 ;  /* 0x0000a8fb01007387 */ /* 0x0001e80000100800 */
[----:B------:R0:W-:Y:S04]  /*10b0*/  STL [R1+0xb4], R82 ;  /* 0x0000b45201007387 */ /* 0x0001e80000100800 */
[----:B------:R0:W-:Y:S04]  /*10c0*/  STL [R1+0x98], R83 ;  /* 0x0000985301007387 */ /* 0x0001e80000100800 */
[----:B------:R0:W-:Y:S04]  /*10d0*/  STL [R1+0xb0], R100 ;  /* 0x0000b06401007387 */ /* 0x0001e80000100800 */
[----:B------:R0:W-:Y:S04]  /*10e0*/  STL [R1+0xa0], R101 ;  /* 0x0000a06501007387 */ /* 0x0001e80000100800 */
[----:B------:R0:W-:Y:S04]  /*10f0*/  STL [R1+0x8c], R102 ;  /* 0x00008c6601007387 */ /* 0x0001e80000100800 */
[----:B------:R0:W-:Y:S02]  /*1100*/  STL [R1+0x88], R103 ;  /* 0x0000886701007387 */ /* 0x0001e40000100800 */
.L_x_1:
[----:B--2---:R-:W-:Y:S02]  /*1110*/  MOV R3, RZ ;  /* 0x000000ff00037202 */ /* 0x004fe40000000f00 */
[----:B------:R-:W-:Y:S01]  /*1120*/  CS2R R86, SRZ ;  /* 0x0000000000567805 */ /* 0x000fe2000001ff00 */
[----:B------:R-:W2:Y:S01]  /*1130*/  LDL.LU.64 R152, [R1+0x10] ;  /* 0x0000100001987983 */ /* 0x000ea20000300a00 */
[----:B------:R-:W-:Y:S01]  /*1140*/  IMAD.MOV.U32 R5, RZ, RZ, RZ ;  /* 0x000000ffff057224 */ /* 0x000fe200078e00ff */
[----:B------:R-:W-:Y:S01]  /*1150*/  CS2R R218, SRZ ;  /* 0x0000000000da7805 */ /* 0x000fe2000001ff00 */
[-C--:B------:R-:W-:Y:S08]  /*1160*/  IMMA.16816.S8.S8 R172, R16.ROW, R169.reuse.COL, R172 ;  /* 0x000000a910ac7237 */ /* 0x080ff000004054ac */
[----:B------:R-:W-:Y:S01]  /*1170*/  IMMA.16816.S8.S8 R184, R2.ROW, R169.COL, R84 ;  /* 0x000000a902b87237 */ /* 0x000fe20000405454 */
[----:B------:R-:W-:-:S02]  /*1180*/  MOV R17, RZ ;  /* 0x000000ff00117202 */ /* 0x000fc40000000f00 */
[----:B------:R-:W-:Y:S01]  /*1190*/  CS2R R22, SRZ ;  /* 0x0000000000167805 */ /* 0x000fe2000001ff00 */
[----:B------:R-:W3:Y:S04]  /*11a0*/  LDL.LU.64 R124, [R1+0x8] ;  /* 0x00000800017c7983 */ /* 0x000ee80000300a00 */
[----:B------:R-:W4:Y:S01]  /*11b0*/  LDL.LU.64 R80, [R1] ;  /* 0x0000000001507983 */ /* 0x000f220000300a00 */
[----:B------:R-:W-:Y:S01]  /*11c0*/  MOV R15, RZ ;  /* 0x000000ff000f7202 */ /* 0x000fe20000000f00 */
[----:B------:R-:W-:Y:S01]  /*11d0*/  IMMA.16816.S8.S8 R20, R16.ROW, R171.COL, R20 ;  /* 0x000000ab10147237 */ /* 0x000fe20000405414 */
[----:B------:R-:W-:Y:S01]  /*11e0*/  CS2R R222, SRZ ;  /* 0x0000000000de7805 */ /* 0x000fe2000001ff00 */
[----:B------:R1:W-:Y:S01]  /*11f0*/  STL [R1+0xc0], R0 ;  /* 0x0000c00001007387 */ /* 0x0003e20000100800 */
[----:B------:R-:W-:-:S02]  /*1200*/  CS2R R238, SRZ ;  /* 0x0000000000ee7805 */ /* 0x000fc4000001ff00 */
[----:B------:R-:W-:Y:S02]  /*1210*/  CS2R R62, SRZ ;  /* 0x00000000003e7805 */ /* 0x000fe4000001ff00 */
[----:B------:R-:W-:Y:S02]  /*1220*/  CS2R R30, SRZ ;  /* 0x00000000001e7805 */ /* 0x000fe4000001ff00 */
[----:B-----5:R-:W-:Y:S02]  /*1230*/  MOV R175, R101 ;  /* 0x0000006500af7202 */ /* 0x020fe40000000f00 */
[----:B------:R-:W-:Y:S01]  /*1240*/  CS2R R38, SRZ ;  /* 0x0000000000267805 */ /* 0x000fe2000001ff00 */
[----:B------:R-:W-:Y:S01]  /*1250*/  IMMA.16816.S8.S8 R84, R14.ROW, R165.COL, R220 ;  /* 0x000000a50e547237 */ /* 0x000fe200004054dc */
[----:B------:R-:W-:Y:S01]  /*1260*/  MOV R19, R103 ;  /* 0x0000006700137202 */ /* 0x000fe20000000f00 */
[----:B------:R0:W-:Y:S01]  /*1270*/  STL.64 [R1+0xc8], R184 ;  /* 0x0000c8b801007387 */ /* 0x0001e20000100a00 */
[----:B------:R-:W-:Y:S01]  /*1280*/  IMAD.MOV.U32 R7, RZ, RZ, RZ ;  /* 0x000000ffff077224 */ /* 0x000fe200078e00ff */
[----:B------:R-:W-:Y:S01]  /*1290*/  CS2R R90, SRZ ;  /* 0x00000000005a7805 */ /* 0x000fe2000001ff00 */
[----:B-1----:R-:W-:Y:S01]  /*12a0*/  IMAD.MOV.U32 R0, RZ, RZ, R102 ;  /* 0x000000ffff007224 */ /* 0x002fe200078e0066 */
[----:B------:R-:W4:Y:S01]  /*12b0*/  LDL.LU.64 R220, [R1+0x80] ;  /* 0x0000800001dc7983 */ /* 0x000f220000300a00 */
[----:B------:R-:W-:Y:S01]  /*12c0*/  CS2R R106, SRZ ;  /* 0x00000000006a7805 */ /* 0x000fe2000001ff00 */
[----:B------:R-:W-:Y:S01]  /*12d0*/  IMMA.16816.S8.S8 R196, R8.ROW, R169.COL, R236 ;  /* 0x000000a908c47237 */ /* 0x000fe200004054ec */
[----:B------:R-:W-:Y:S01]  /*12e0*/  IMAD.MOV.U32 R13, RZ, RZ, RZ ;  /* 0x000000ffff0d7224 */ /* 0x000fe200078e00ff */
[----:B------:R-:W-:Y:S01]  /*12f0*/  CS2R R226, SRZ ;  /* 0x0000000000e27805 */ /* 0x000fe2000001ff00 */
[----:B------:R-:W-:Y:S01]  /*1300*/  IMAD.MOV.U32 R9, RZ, RZ, RZ ;  /* 0x000000ffff097224 */ /* 0x000fe200078e00ff */
[----:B------:R-:W-:-:S02]  /*1310*/  CS2R R26, SRZ ;  /* 0x00000000001a7805 */ /* 0x000fc4000001ff00 */
[----:B------:R-:W-:Y:S02]  /*1320*/  MOV R11, RZ ;  /* 0x000000ff000b7202 */ /* 0x000fe40000000f00 */
[----:B------:R-:W-:Y:S02]  /*1330*/  CS2R R202, SRZ ;  /* 0x0000000000ca7805 */ /* 0x000fe4000001ff00 */
[----:B------:R-:W-:Y:S01]  /*1340*/  CS2R R234, SRZ ;  /* 0x0000000000ea7805 */ /* 0x000fe2000001ff00 */
[----:B0-----:R-:W-:Y:S01]  /*1350*/  IMMA.16816.S8.S8 R184, R4.ROW, R166.COL, R216 ;  /* 0x000000a604b87237 */ /* 0x001fe200004054d8 */
[----:B------:R-:W-:Y:S02]  /*1360*/  CS2R R162, SRZ ;  /* 0x0000000000a27805 */ /* 0x000fe4000001ff00 */
[----:B------:R-:W-:Y:S02]  /*1370*/  CS2R R146, SRZ ;  /* 0x0000000000927805 */ /* 0x000fe4000001ff00 */
[----:B------:R-:W-:-:S02]  /*1380*/  CS2R R138, SRZ ;  /* 0x00000000008a7805 */ /* 0x000fc4000001ff00 */
[----:B------:R-:W-:Y:S02]  /*1390*/  CS2R R122, SRZ ;  /* 0x00000000007a7805 */ /* 0x000fe4000001ff00 */
[----:B------:R-:W-:Y:S02]  /*13a0*/  CS2R R134, SRZ ;  /* 0x0000000000867805 */ /* 0x000fe4000001ff00 */
[----:B------:R-:W-:Y:S02]  /*13b0*/  CS2R R150, SRZ ;  /* 0x0000000000967805 */ /* 0x000fe4000001ff00 */
[----:B------:R-:W-:Y:S01]  /*13c0*/  CS2R R130, SRZ ;  /* 0x0000000000827805 */ /* 0x000fe2000001ff00 */
[----:B------:R-:W-:Y:S01]  /*13d0*/  IMMA.16816.S8.S8 R236, R16.ROW, R166.COL, R60 ;  /* 0x000000a610ec7237 */ /* 0x000fe2000040543c */
[----:B------:R-:W-:Y:S02]  /*13e0*/  CS2R R154, SRZ ;  /* 0x00000000009a7805 */ /* 0x000fe4000001ff00 */
[----:B------:R-:W-:-:S02]  /*13f0*/  CS2R R126, SRZ ;  /* 0x00000000007e7805 */ /* 0x000fc4000001ff00 */
[----:B------:R-:W-:Y:S02]  /*1400*/  CS2R R34, SRZ ;  /* 0x0000000000227805 */ /* 0x000fe4000001ff00 */
[----:B------:R-:W-:Y:S02]  /*1410*/  CS2R R42, SRZ ;  /* 0x00000000002a7805 */ /* 0x000fe4000001ff00 */
[----:B------:R-:W-:Y:S02]  /*1420*/  MOV R18, R83 ;  /* 0x0000005300127202 */ /* 0x000fe40000000f00 */
[----:B------:R-:W-:Y:S01]  /*1430*/  CS2R R230, SRZ ;  /* 0x0000000000e67805 */ /* 0x000fe2000001ff00 */
[----:B------:R-:W-:Y:S01]  /*1440*/  IMAD.MOV.U32 R174, RZ, RZ, R100 ;  /* 0x000000ffffae7224 */ /* 0x000fe200078e0064 */
[----:B------:R-:W-:Y:S01]  /*1450*/  IMMA.16816.S8.S8 R28, R4.ROW, R164.COL, R28 ;  /* 0x000000a4041c7237 */ /* 0x000fe2000040541c */
[----:B------:R-:W-:Y:S02]  /*1460*/  CS2R R190, SRZ ;  /* 0x0000000000be7805 */ /* 0x000fe4000001ff00 */
[----:B------:R-:W-:-:S02]  /*1470*/  CS2R R206, SRZ ;  /* 0x0000000000ce7805 */ /* 0x000fc4000001ff00 */
[----:B------:R-:W-:Y:S01]  /*1480*/  MOV R23, R185 ;  /* 0x000000b900177202 */ /* 0x000fe20000000f00 */
[----:B------:R-:W-:Y:S01]  /*1490*/  IMAD.MOV.U32 R22, RZ, RZ, R184 ;  /* 0x000000ffff167224 */ /* 0x000fe200078e00b8 */
[----:B------:R-:W-:Y:S01]  /*14a0*/  CS2R R58, SRZ ;  /* 0x00000000003a7805 */ /* 0x000fe2000001ff00 */
[----:B------:R-:W4:Y:S01]  /*14b0*/  LDL.LU.64 R184, [R1+0x70] ;  /* 0x0000700001b87983 */ /* 0x000f220000300a00 */
[----:B------:R-:W-:Y:S01]  /*14c0*/  IMAD.MOV.U32 R199, RZ, RZ, R175 ;  /* 0x000000ffffc77224 */ /* 0x000fe200078e00af */
[----:B------:R-:W-:Y:S01]  /*14d0*/  MOV R175, R0 ;  /* 0x0000000000af7202 */ /* 0x000fe20000000f00 */
[----:B------:R-:W-:Y:S01]  /*14e0*/  IMAD.MOV.U32 R0, RZ, RZ, R210 ;  /* 0x000000ffff007224 */ /* 0x000fe200078e00d2 */
[----:B------:R-:W-:Y:S01]  /*14f0*/  IMMA.16816.S8.S8 R36, R4.ROW, R171.COL, R36 ;  /* 0x000000ab04247237 */ /* 0x000fe20000405424 */
[----:B------:R-:W-:Y:S02]  /*1500*/  CS2R R50, SRZ ;  /* 0x0000000000327805 */ /* 0x000fe4000001ff00 */
[----:B------:R-:W-:-:S02]  /*1510*/  CS2R R46, SRZ ;  /* 0x00000000002e7805 */ /* 0x000fc4000001ff00 */
[----:B------:R-:W-:Y:S02]  /*1520*/  CS2R R178, SRZ ;  /* 0x0000000000b27805 */ /* 0x000fe4000001ff00 */
[----:B------:R-:W-:Y:S02]  /*1530*/  CS2R R158, SRZ ;  /* 0x00000000009e7805 */ /* 0x000fe4000001ff00 */
[----:B------:R-:W-:Y:S02]  /*1540*/  CS2R R142, SRZ ;  /* 0x00000000008e7805 */ /* 0x000fe4000001ff00 */
[----:B------:R-:W-:Y:S01]  /*1550*/  MOV R31, R237 ;  /* 0x000000ed001f7202 */ /* 0x000fe20000000f00 */
[----:B------:R-:W-:Y:S01]  /*1560*/  IMAD.MOV.U32 R237, RZ, RZ, R19 ;  /* 0x000000ffffed7224 */ /* 0x000fe200078e0013 */
[----:B------:R-:W-:Y:S02]  /*1570*/  MOV R19, R211 ;  /* 0x000000d300137202 */ /* 0x000fe40000000f00 */
[----:B------:R-:W-:Y:S01]  /*1580*/  CS2R R210, SRZ ;  /* 0x0000000000d27805 */ /* 0x000fe2000001ff00 */
[----:B------:R-:W-:Y:S01]  /*1590*/  IMMA.16816.S8.S8 R180, R6.ROW, R169.COL, R88 ;  /* 0x000000a906b47237 */ /* 0x000fe20000405458 */
[----:B------:R-:W-:Y:S01]  /*15a0*/  CS2R R186, SRZ ;  /* 0x0000000000ba7805 */ /* 0x000fe2000001ff00 */
[----:B------:R-:W-:Y:S01]  /*15b0*/  IMAD.MOV.U32 R239, RZ, RZ, R82 ;  /* 0x000000ffffef7224 */ /* 0x000fe200078e0052 */
[----:B------:R-:W-:Y:S01]  /*15c0*/  CS2R R82, SRZ ;  /* 0x0000000000527805 */ /* 0x000fe2000001ff00 */
[----:B------:R-:W-:Y:S01]  /*15d0*/  IMAD.MOV.U32 R30, RZ, RZ, R236 ;  /* 0x000000ffff1e7224 */ /* 0x000fe200078e00ec */
[----:B------:R-:W-:-:S02]  /*15e0*/  CS2R R54, SRZ ;  /* 0x0000000000367805 */ /* 0x000fc4000001ff00 */
[----:B------:R-:W-:Y:S02]  /*15f0*/  CS2R R118, SRZ ;  /* 0x0000000000767805 */ /* 0x000fe4000001ff00 */
[----:B------:R-:W-:Y:S01]  /*1600*/  CS2R R114, SRZ ;  /* 0x0000000000727805 */ /* 0x000fe2000001ff00 */
[----:B------:R-:W-:Y:S01]  /*1610*/  IMMA.16816.S8.S8 R216, R16.ROW, R167.COL, R208 ;  /* 0x000000a710d87237 */ /* 0x000fe200004054d0 */
[----:B------:R-:W-:Y:S02]  /*1620*/  CS2R R110, SRZ ;  /* 0x00000000006e7805 */ /* 0x000fe4000001ff00 */
[----:B------:R-:W-:Y:S02]  /*1630*/  CS2R R98, SRZ ;  /* 0x0000000000627805 */ /* 0x000fe4000001ff00 */
[----:B------:R-:W-:Y:S02]  /*1640*/  CS2R R94, SRZ ;  /* 0x00000000005e7805 */ /* 0x000fe4000001ff00 */
[----:B------:R-:W-:-:S02]  /*1650*/  CS2R R78, SRZ ;  /* 0x00000000004e7805 */ /* 0x000fc4000001ff00 */
[----:B------:R-:W-:Y:S02]  /*1660*/  CS2R R74, SRZ ;  /* 0x00000000004a7805 */ /* 0x000fe4000001ff00 */
[----:B------:R-:W-:Y:S02]  /*1670*/  CS2R R70, SRZ ;  /* 0x0000000000467805 */ /* 0x000fe4000001ff00 */
[----:B------:R-:W-:Y:S01]  /*1680*/  CS2R R66, SRZ ;  /* 0x0000000000427805 */ /* 0x000fe2000001ff00 */
[----:B------:R-:W-:Y:S08]  /*1690*/  IMMA.16816.S8.S8 R88, R14.ROW, R164.COL, R104 ;  /* 0x000000a40e587237 */ /* 0x000ff00000405468 */
[----:B------:R-:W-:Y:S01]  /*16a0*/  IMMA.16816.S8.S8 R104, R12.ROW, R165.COL, R224 ;  /* 0x000000a50c687237 */ /* 0x000fe200004054e0 */
[----:B------:R-:W-:Y:S01]  /*16b0*/  MOV R39, R217 ;  /* 0x000000d900277202 */ /* 0x000fe20000000f00 */
[----:B------:R-:W-:-:S02]  /*16c0*/  IMAD.MOV.U32 R38, RZ, RZ, R216 ;  /* 0x000000ffff267224 */ /* 0x000fc400078e00d8 */
[----:B------:R-:W4:Y:S04]  /*16d0*/  LDL.LU.64 R216, [R1+0x78] ;  /* 0x0000780001d87983 */ /* 0x000f280000300a00 */
[----:B------:R-:W-:Y:S01]  /*16e0*/  IMMA.16816.S8.S8 R24, R4.ROW, R165.COL, R24 ;  /* 0x000000a504187237 */ /* 0x000fe20000405418 */
[----:B------:R-:W4:Y:S01]  /*16f0*/  LDL.LU.64 R224, [R1+0x60] ;  /* 0x0000600001e07983 */ /* 0x000f220000300a00 */
[----:B------:R-:W-:-:S06]  /*1700*/  CS2R R218, SRZ ;  /* 0x0000000000da7805 */ /* 0x000fcc000001ff00 */
[----:B------:R-:W-:Y:S08]  /*1710*/  IMMA.16816.S8.S8 R200, R10.ROW, R169.COL, R200 ;  /* 0x000000a90ac87237 */ /* 0x000ff000004054c8 */
[-C--:B------:R-:W-:Y:S08]  /*1720*/  IMMA.16816.S8.S8 R192, R8.ROW, R170.reuse.COL, R232 ;  /* 0x000000aa08c07237 */ /* 0x080ff000004054e8 */
[----:B------:R-:W-:Y:S08]  /*1730*/  IMMA.16816.S8.S8 R160, R10.ROW, R170.COL, R160 ;  /* 0x000000aa0aa07237 */ /* 0x000ff000004054a0 */
[-C--:B------:R-:W-:Y:S08]  /*1740*/  IMMA.16816.S8.S8 R144, R8.ROW, R171.reuse.COL, R144 ;  /* 0x000000ab08907237 */ /* 0x080ff00000405490 */
[----:B------:R-:W-:Y:S08]  /*1750*/  IMMA.16816.S8.S8 R136, R10.ROW, R171.COL, R136 ;  /* 0x000000ab0a887237 */ /* 0x000ff00000405488 */
[-C--:B------:R-:W-:Y:S08]  /*1760*/  IMMA.16816.S8.S8 R120, R8.ROW, R164.reuse.COL, R120 ;  /* 0x000000a408787237 */ /* 0x080ff00000405478 */
[----:B------:R-:W-:Y:S08]  /*1770*/  IMMA.16816.S8.S8 R132, R10.ROW, R164.COL, R132 ;  /* 0x000000a40a847237 */ /* 0x000ff00000405484 */
[-C--:B------:R-:W-:Y:S08]  /*1780*/  IMMA.16816.S8.S8 R148, R8.ROW, R165.reuse.COL, R148 ;  /* 0x000000a508947237 */ /* 0x080ff00000405494 */
[----:B------:R-:W-:Y:S08]  /*1790*/  IMMA.16816.S8.S8 R128, R10.ROW, R165.COL, R128 ;  /* 0x000000a50a807237 */ /* 0x000ff00000405480 */
[----:B------:R-:W-:Y:S08]  /*17a0*/  IMMA.16816.S8.S8 R32, R2.ROW, R171.COL, R32 ;  /* 0x000000ab02207237 */ /* 0x000ff00000405420 */
[----:B------:R-:W-:Y:S08]  /*17b0*/  IMMA.16816.S8.S8 R40, R4.ROW, R170.COL, R40 ;  /* 0x000000aa04287237 */ /* 0x000ff00000405428 */
[-C--:B--2---:R-:W-:Y:S08]  /*17c0*/  IMMA.16816.S8.S8 R152, R8.ROW, R166.reuse.COL, R152 ;  /* 0x000000a608987237 */ /* 0x084ff00000405498 */
[-C--:B---3--:R-:W-:Y:S08]  /*17d0*/  IMMA.16816.S8.S8 R124, R10.ROW, R166.reuse.COL, R124 ;  /* 0x000000a60a7c7237 */ /* 0x088ff0000040547c */
[----:B----4-:R-:W-:Y:S01]  /*17e0*/  IMMA.16816.S8.S8 R100, R12.ROW, R166.COL, R80 ;  /* 0x000000a60c647237 */ /* 0x010fe20000405450 */
[----:B------:R-:W-:-:S02]  /*17f0*/  MOV R238, R174 ;  /* 0x000000ae00ee7202 */ /* 0x000fc40000000f00 */
[----:B------:R-:W-:-:S05]  /*1800*/  CS2R R214, SRZ ;  /* 0x0000000000d67805 */ /* 0x000fca000001ff00 */
[----:B------:R-:W-:Y:S08]  /*1810*/  IMMA.16816.S8.S8 R188, R4.ROW, R169.COL, R188 ;  /* 0x000000a904bc7237 */ /* 0x000ff000004054bc */
[----:B------:R-:W-:Y:S01]  /*1820*/  IMMA.16816.S8.S8 R208, R8.ROW, R168.COL, R220 ;  /* 0x000000a808d07237 */ /* 0x000fe200004054dc */
[----:B------:R-:W2:Y:S01]  /*1830*/  LDL.LU.64 R220, [R1+0x68] ;  /* 0x0000680001dc7983 */ /* 0x000ea20000300a00 */
[----:B------:R-:W-:-:S06]  /*1840*/  CS2R R246, SRZ ;  /* 0x0000000000f67805 */ /* 0x000fcc000001ff00 */
[----:B------:R-:W-:Y:S01]  /*1850*/  IMMA.16816.S8.S8 R204, R12.ROW, R169.COL, R204 ;  /* 0x000000a90ccc7237 */ /* 0x000fe200004054cc */
[----:B------:R-:W-:-:S07]  /*1860*/  IMAD.MOV.U32 R198, RZ, RZ, R199 ;  /* 0x000000ffffc67224 */ /* 0x000fce00078e00c7 */
[C---:B------:R-:W-:Y:S08]  /*1870*/  IMMA.16816.S8.S8 R56, R2.reuse.ROW, R170.COL, R56 ;  /* 0x000000aa02387237 */ /* 0x040ff00000405438 */
[----:B------:R-:W-:Y:S08]  /*1880*/  IMMA.16816.S8.S8 R48, R2.ROW, R164.COL, R48 ;  /* 0x000000a402307237 */ /* 0x000ff00000405430 */
[----:B------:R-:W-:Y:S01]  /*1890*/  IMMA.16816.S8.S8 R184, R8.ROW, R167.COL, R184 ;  /* 0x000000a708b87237 */ /* 0x000fe200004054b8 */
[----:B------:R-:W-:-:S07]  /*18a0*/  IMAD.MOV.U32 R236, RZ, RZ, R250 ;  /* 0x000000ffffec7224 */ /* 0x000fce00078e00fa */
[----:B------:R-:W-:Y:S08]  /*18b0*/  IMMA.16816.S8.S8 R44, R2.ROW, R165.COL, R44 ;  /* 0x000000a5022c7237 */ /* 0x000ff0000040542c */
[----:B------:R-:W-:Y:S03]  /*18c0*/  IMMA.16816.S8.S8 R176, R14.ROW, R169.COL, R176 ;  /* 0x000000a90eb07237 */ /* 0x000fe600004054b0 */
[----:B------:R-:W-:Y:S01]  /*18d0*/  MOV R27, R185 ;  /* 0x000000b9001b7202 */ /* 0x000fe20000000f00 */
[----:B------:R-:W-:-:S02]  /*18e0*/  IMAD.MOV.U32 R26, RZ, RZ, R184 ;  /* 0x000000ffff1a7224 */ /* 0x000fc400078e00b8 */
[----:B------:R-:W3:Y:S01]  /*18f0*/  LDL.LU.64 R184, [R1+0x50] ;  /* 0x0000500001b87983 */ /* 0x000ee20000300a00 */
[----:B------:R-:W-:Y:S01]  /*1900*/  MOV R183, R175 ;  /* 0x000000af00b77202 */ /* 0x000fe20000000f00 */
[----:B------:R-:W-:Y:S01]  /*1910*/  IMAD.MOV.U32 R182, RZ, RZ, R0 ;  /* 0x000000ffffb67224 */ /* 0x000fe200078e0000 */
[C---:B------:R-:W-:Y:S08]  /*1920*/  IMMA.16816.S8.S8 R156, R16.reuse.ROW, R170.COL, R156 ;  /* 0x000000aa109c7237 */ /* 0x040ff0000040549c */
[----:B------:R-:W-:Y:S08]  /*1930*/  IMMA.16816.S8.S8 R140, R16.ROW, R164.COL, R140 ;  /* 0x000000a4108c7237 */ /* 0x000ff0000040548c */
[C---:B------:R-:W-:Y:S08]  /*1940*/  IMMA.16816.S8.S8 R216, R10.reuse.ROW, R168.COL, R216 ;  /* 0x000000a80ad87237 */ /* 0x040ff000004054d8 */
[----:B------:R-:W-:Y:S08]  /*1950*/  IMMA.16816.S8.S8 R8, R10.ROW, R167.COL, R224 ;  /* 0x000000a70a087237 */ /* 0x000ff000004054e0 */
[----:B------:R-:W-:Y:S08]  /*1960*/  IMMA.16816.S8.S8 R52, R16.ROW, R165.COL, R52 ;  /* 0x000000a510347237 */ /* 0x000ff00000405434 */
[----:B------:R-:W-:Y:S03]  /*1970*/  IMMA.16816.S8.S8 R116, R12.ROW, R170.COL, R116 ;  /* 0x000000aa0c747237 */ /* 0x000fe60000405474 */
[----:B------:R-:W-:Y:S01]  /*1980*/  MOV R35, R9 ;  /* 0x0000000900237202 */ /* 0x000fe20000000f00 */
[----:B------:R-:W-:-:S02]  /*1990*/  IMAD.MOV.U32 R34, RZ, RZ, R8 ;  /* 0x000000ffff227224 */ /* 0x000fc400078e0008 */
[----:B------:R-:W4:Y:S01]  /*19a0*/  LDL.LU.64 R8, [R1+0x58] ;  /* 0x0000580001087983 */ /* 0x000f220000300a00 */
[----:B------:R-:W-:Y:S01]  /*19b0*/  CS2R R186, SRZ ;  /* 0x0000000000ba7805 */ /* 0x000fe2000001ff00 */
[----:B------:R-:W-:Y:S02]  /*19c0*/  IMMA.16816.S8.S8 R80, R14.ROW, R166.COL, R228 ;  /* 0x000000a60e507237 */ /* 0x000fe400004054e4 */
[----:B------:R-:W2:Y:S04]  /*19d0*/  LDL.LU.64 R232, [R1+0x28] ;  /* 0x0000280001e87983 */ /* 0x000ea80000300a00 */
[----:B------:R-:W2:Y:S01]  /*19e0*/  LDL.LU.64 R228, [R1+0x30] ;  /* 0x0000300001e47983 */ /* 0x000ea20000300a00 */
[----:B------:R-:W-:Y:S01]  /*19f0*/  MOV R10, RZ ;  /* 0x000000ff000a7202 */ /* 0x000fe20000000f00 */
[----:B------:R-:W-:Y:S01]  /*1a00*/  IMAD.MOV.U32 R11, RZ, RZ, RZ ;  /* 0x000000ffff0b7224 */ /* 0x000fe200078e00ff */
[C---:B------:R-:W-:Y:S08]  /*1a10*/  IMMA.16816.S8.S8 R112, R12.reuse.ROW, R171.COL, R112 ;  /* 0x000000ab0c707237 */ /* 0x040ff00000405470 */
[----:B------:R-:W-:Y:S08]  /*1a20*/  IMMA.16816.S8.S8 R108, R12.ROW, R164.COL, R108 ;  /* 0x000000a40c6c7237 */ /* 0x000ff0000040546c */
[C---:B------:R-:W-:Y:S08]  /*1a30*/  IMMA.16816.S8.S8 R96, R14.reuse.ROW, R170.COL, R96 ;  /* 0x000000aa0e607237 */ /* 0x040ff00000405460 */
[----:B------:R-:W-:Y:S08]  /*1a40*/  IMMA.16816.S8.S8 R92, R14.ROW, R171.COL, R92 ;  /* 0x000000ab0e5c7237 */ /* 0x000ff0000040545c */
[C---:B------:R-:W-:Y:S08]  /*1a50*/  IMMA.16816.S8.S8 R76, R6.reuse.ROW, R170.COL, R76 ;  /* 0x000000aa064c7237 */ /* 0x040ff0000040544c */
[C---:B------:R-:W-:Y:S08]  /*1a60*/  IMMA.16816.S8.S8 R72, R6.reuse.ROW, R171.COL, R72 ;  /* 0x000000ab06487237 */ /* 0x040ff00000405448 */
[C---:B------:R-:W-:Y:S08]  /*1a70*/  IMMA.16816.S8.S8 R68, R6.reuse.ROW, R164.COL, R68 ;  /* 0x000000a406447237 */ /* 0x040ff00000405444 */
[----:B------:R-:W-:Y:S08]  /*1a80*/  IMMA.16816.S8.S8 R64, R6.ROW, R165.COL, R64 ;  /* 0x000000a506407237 */ /* 0x000ff00000405440 */
[----:B---3--:R-:W-:-:S15]  /*1a90*/  IMMA.16816.S8.S8 R184, R12.ROW, R167.COL, R184 ;  /* 0x000000a70cb87237 */ /* 0x008fde00004054b8 */
[----:B------:R-:W-:-:S04]  /*1aa0*/  NOP ;  /* 0x0000000000007918 */ /* 0x000fc80000000000 */
[----:B------:R-:W-:Y:S01]  /*1ab0*/  MOV R43, R184 ;  /* 0x000000b8002b7202 */ /* 0x000fe20000000f00 */
[----:B------:R-:W-:Y:S02]  /*1ac0*/  IMAD.MOV.U32 R42, RZ, RZ, R185 ;  /* 0x000000ffff2a7224 */ /* 0x000fe400078e00b9 */
[----:B------:R-:W3:Y:S01]  /*1ad0*/  LDL.LU.64 R184, [R1+0x38] ;  /* 0x0000380001b87983 */ /* 0x000ee20000300a00 */
[----:B----4-:R-:W-:Y:S03]  /*1ae0*/  IMMA.16816.S8.S8 R224, R14.ROW, R168.COL, R8 ;  /* 0x000000a80ee07237 */ /* 0x010fe60000405408 */
[----:B------:R-:W4:Y:S01]  /*1af0*/  LDL.LU.64 R8, [R1+0x40] ;  /* 0x0000400001087983 */ /* 0x000f220000300a00 */
[----:B------:R-:W-:Y:S02]  /*1b00*/  MOV R174, R251 ;  /* 0x000000fb00ae7202 */ /* 0x000fe40000000f00 */
[----:B------:R-:W-:-:S02]  /*1b10*/  CS2R R250, SRZ ;  /* 0x0000000000fa7805 */ /* 0x000fc4000001ff00 */
[----:B------:R-:W-:Y:S01]  /*1b20*/  CS2R R186, SRZ ;  /* 0x0000000000ba7805 */ /* 0x000fe2000001ff00 */
[----:B------:R-:W-:Y:S08]  /*1b30*/  IMMA.16816.S8.S8 R60, R6.ROW, R166.COL, R212 ;  /* 0x000000a6063c7237 */ /* 0x000ff000004054d4 */
[----:B------:R-:W-:Y:S08]  /*1b40*/  IMMA.16816.S8.S8 R212, R16.ROW, R168.COL, R248 ;  /* 0x000000a810d47237 */ /* 0x000ff000004054f8 */
[----:B--2---:R-:W-:Y:S08]  /*1b50*/  IMMA.16816.S8.S8 R248, R14.ROW, R167.COL, R232 ;  /* 0x000000a70ef87237 */ /* 0x004ff000004054e8 */
[----:B------:R-:W-:Y:S01]  /*1b60*/  IMMA.16816.S8.S8 R232, R6.ROW, R168.COL, R228 ;  /* 0x000000a806e87237 */ /* 0x000fe200004054e4 */
[----:B------:R-:W0:Y:S01]  /*1b70*/  S2R R10, SR_TID.X ;  /* 0x00000000000a7919 */ /* 0x000e220000002100 */
[----:B------:R-:W1:Y:S06]  /*1b80*/  S2R R5, SR_TID.X ;  /* 0x0000000000057919 */ /* 0x000e6c0000002100 */
[----:B------:R-:W-:Y:S01]  /*1b90*/  IMMA.16816.S8.S8 R244, R2.ROW, R166.COL, R244 ;  /* 0x000000a602f47237 */ /* 0x000fe200004054f4 */
[----:B------:R-:W-:Y:S01]  /*1ba0*/  MOV R199, R236 ;  /* 0x000000ec00c77202 */ /* 0x000fe20000000f00 */
[----:B------:R-:W-:Y:S01]  /*1bb0*/  IMAD.MOV.U32 R203, RZ, RZ, R237 ;  /* 0x000000ffffcb7224 */ /* 0x000fe200078e00ed */
[----:B------:R-:W-:Y:S01]  /*1bc0*/  MOV R202, R238 ;  /* 0x000000ee00ca7202 */ /* 0x000fe20000000f00 */
[----:B------:R-:W-:Y:S01]  /*1bd0*/  IMAD.MOV.U32 R207, RZ, RZ, R239 ;  /* 0x000000ffffcf7224 */ /* 0x000fe200078e00ef */
[----:B0-----:R-:W-:-:S02]  /*1be0*/  LOP3.LUT R10, R10, 0x3c0, RZ, 0xc0, !PT ;  /* 0x000003c00a0a7812 */ /* 0x001fc400078ec0ff */
[----:B-1----:R-:W-:-:S04]  /*1bf0*/  LOP3.LUT R5, R5, 0x1f, RZ, 0xc0, !PT ;  /* 0x0000001f05057812 */ /* 0x002fc800078ec0ff */
[----:B------:R-:W-:-:S05]  /*1c00*/  IADD3 R5, PT, PT, R5, R10, RZ ;  /* 0x0000000a05057210 */ /* 0x000fca0007ffe0ff */
[----:B------:R-:W-:Y:S01]  /*1c10*/  IMAD.SHL.U32 R5, R5, 0x10, RZ ;  /* 0x0000001005057824 */ /* 0x000fe200078e00ff */
[----:B------:R-:W-:Y:S01]  /*1c20*/  MOV R10, RZ ;  /* 0x000000ff000a7202 */ /* 0x000fe20000000f00 */
[-C--:B------:R-:W-:Y:S08]  /*1c30*/  IMMA.16816.S8.S8 R220, R12.ROW, R168.reuse.COL, R220 ;  /* 0x000000a80cdc7237 */ /* 0x080ff000004054dc */
[----:B---3--:R-:W-:Y:S01]  /*1c40*/  IMMA.16816.S8.S8 R228, R2.ROW, R168.COL, R184 ;  /* 0x000000a802e47237 */ /* 0x008fe200004054b8 */
[----:B------:R-:W2:Y:S01]  /*1c50*/  LDL.LU.64 R184, [R1+0x20] ;  /* 0x0000200001b87983 */ /* 0x000ea20000300a00 */
[----:B------:R-:W-:Y:S01]  /*1c60*/  IMAD R3, R252, 0x2040, R5 ;  /* 0x00002040fc037824 */ /* 0x000fe200078e0205 */
[----:B------:R-:W-:-:S07]  /*1c70*/  MOV R5, RZ ;  /* 0x000000ff00057202 */ /* 0x000fce0000000f00 */
[----:B----4-:R-:W-:Y:S01]  /*1c80*/  IMMA.16816.S8.S8 R236, R4.ROW, R168.COL, R8 ;  /* 0x000000a804ec7237 */ /* 0x010fe20000405408 */
[----:B------:R-:W3:Y:S01]  /*1c90*/  LDL.LU.64 R168, [R1+0x18] ;  /* 0x0000180001a87983 */ /* 0x000ee20000300a00 */
[----:B------:R-:W-:Y:S01]  /*1ca0*/  MOV R175, R243 ;  /* 0x000000f300af7202 */ /* 0x000fe20000000f00 */
[----:B------:R-:W-:Y:S01]  /*1cb0*/  IMAD.MOV.U32 R0, RZ, RZ, R242 ;  /* 0x000000ffff007224 */ /* 0x000fe200078e00f2 */
[----:B------:R-:W-:Y:S02]  /*1cc0*/  CS2R R242, SRZ ;  /* 0x0000000000f27805 */ /* 0x000fe4000001ff00 */
[----:B------:R-:W-:Y:S01]  /*1cd0*/  MOV R16, UR6 ;  /* 0x0000000600107c02 */ /* 0x000fe20008000f00 */
[----:B------:R-:W-:Y:S01]  /*1ce0*/  IMAD.MOV.U32 R206, RZ, RZ, R18 ;  /* 0x000000ffffce7224 */ /* 0x000fe200078e0012 */
[----:B------:R-:W-:Y:S02]  /*1cf0*/  MOV R179, R19 ;  /* 0x0000001300b37202 */ /* 0x000fe40000000f00 */
[----:B------:R-:W-:-:S02]  /*1d00*/  IADD3 R3, PT, PT, R3, 0x1040, R16 ;  /* 0x0000104003037810 */ /* 0x000fc40007ffe010 */
[----:B------:R-:W-:Y:S01]  /*1d10*/  IMMA.16816.S8.S8 R16, R6.ROW, R167.COL, R240 ;  /* 0x000000a706107237 */ /* 0x000fe200004054f0 */
[----:B------:R-:W-:Y:S01]  /*1d20*/  MOV R240, R2 ;  /* 0x0000000200f07202 */ /* 0x000fe20000000f00 */
[----:B------:R-:W-:Y:S01]  /*1d30*/  IMAD.MOV.U32 R241, RZ, RZ, RZ ;  /* 0x000000fffff17224 */ /* 0x000fe200078e00ff */
[----:B------:R-:W0:Y:S01]  /*1d40*/  S2R R13, SR_TID.X ;  /* 0x00000000000d7919 */ /* 0x000e220000002100 */
[----:B------:R-:W1:Y:S01]  /*1d50*/  S2R R12, SR_TID.X ;  /* 0x00000000000c7919 */ /* 0x000e620000002100 */
[----:B------:R-:W4:Y:S01]  /*1d60*/  LDSM.16.M88.4 R8, [R3] ;  /* 0x000000000308783b */ /* 0x000f220000000200 */
[----:B0-----:R-:W-:Y:S01]  /*1d70*/  IMAD.SHL.U32 R13, R13, 0x2, RZ ;  /* 0x000000020d0d7824 */ /* 0x001fe200078e00ff */
[----:B-1----:R-:W-:-:S04]  /*1d80*/  LOP3.LUT R12, R12, 0x1f, RZ, 0xc0, !PT ;  /* 0x0000001f0c0c7812 */ /* 0x002fc800078ec0ff */
[----:B------:R-:W-:-:S05]  /*1d90*/  LOP3.LUT R13, R13, 0x40, RZ, 0xc0, !PT ;  /* 0x000000400d0d7812 */ /* 0x000fca00078ec0ff */
[----:B------:R-:W-:-:S04]  /*1da0*/  IMAD.IADD R12, R12, 0x1, R13 ;  /* 0x000000010c0c7824 */ /* 0x000fc800078e020d */
[----:B------:R-:W-:-:S05]  /*1db0*/  IMAD R178, R252, 0x104, R12 ;  /* 0x00000104fcb27824 */ /* 0x000fca00078e020c */
[----:B------:R-:W-:-:S05]  /*1dc0*/  LEA R178, R178, UR7, 0x4 ;  /* 0x00000007b2b27c11 */ /* 0x000fca000f8e20ff */
[----:B------:R-:W0:Y:S01]  /*1dd0*/  LDSM.16.M88.4 R12, [R178+0x840] ;  /* 0x00084000b20c783b */ /* 0x000e220000000200 */
[----:B------:R-:W-:Y:S02]  /*1de0*/  CS2R R170, SRZ ;  /* 0x0000000000aa7805 */ /* 0x000fe4000001ff00 */
[----:B------:R-:W-:Y:S02]  /*1df0*/  CS2R R210, SRZ ;  /* 0x0000000000d27805 */ /* 0x000fe4000001ff00 */
[----:B------:R-:W-:Y:S02]  /*1e00*/  CS2R R218, SRZ ;  /* 0x0000000000da7805 */ /* 0x000fe4000001ff00 */
[----:B------:R-:W-:Y:S02]  /*1e10*/  CS2R R222, SRZ ;  /* 0x0000000000de7805 */ /* 0x000fe4000001ff00 */
[----:B------:R-:W-:Y:S02]  /*1e20*/  CS2R R226, SRZ ;  /* 0x0000000000e27805 */ /* 0x000fe4000001ff00 */
[----:B----4-:R-:W-:-:S02]  /*1e30*/  MOV R2, R11 ;  /* 0x0000000b00027202 */ /* 0x010fc40000000f00 */
[----:B------:R-:W-:Y:S01]  /*1e40*/  CS2R R234, SRZ ;  /* 0x0000000000ea7805 */ /* 0x000fe2000001ff00 */
[-C--:B--2---:R-:W-:Y:S01]  /*1e50*/  IMMA.16816.S8.S8 R240, R240.ROW, R167.reuse.COL, R184 ;  /* 0x000000a7f0f07237 */ /* 0x084fe200004054b8 */
[----:B------:R-:W2:Y:S07]  /*1e60*/  LDL.LU.64 R184, [R1+0xc8] ;  /* 0x0000c80001b87983 */ /* 0x000eae0000300a00 */
[----:B---3--:R-:W-:Y:S01]  /*1e70*/  IMMA.16816.S8.S8 R4, R4.ROW, R167.COL, R168 ;  /* 0x000000a704047237 */ /* 0x008fe200004054a8 */
[----:B------:R1:W3:-:S15]  /*1e80*/  LDSM.16.M88.4 R168, [R3+0x200] ;  /* 0x0002000003a8783b */ /* 0x0002de0000000200 */
[----:B------:R-:W-:Y:S01]  /*1e90*/  MOV R7, RZ ;  /* 0x000000ff00077202 */ /* 0x000fe20000000f00 */
[----:B------:R-:W-:-:S07]  /*1ea0*/  IMAD.MOV.U32 R6, RZ, RZ, R8 ;  /* 0x000000ffff067224 */ /* 0x000fce00078e0008 */
[----:B0-----:R-:W-:Y:S01]  /*1eb0*/  IMMA.16816.S8.S8 R164, R6.ROW, R12.COL, R208 ;  /* 0x0000000c06a47237 */ /* 0x001fe200004054d0 */
[----:B------:R-:W-:-:S15]  /*1ec0*/  IMAD.MOV.U32 R6, RZ, RZ, R9 ;  /* 0x000000ffff067224 */ /* 0x000fde00078e0009 */
[----:B------:R-:W-:-:S03]  /*1ed0*/  NOP ;  /* 0x0000000000007918 */ /* 0x000fc60000000000 */
[----:B------:R-:W-:Y:S02]  /*1ee0*/  MOV R155, R164 ;  /* 0x000000a4009b7202 */ /* 0x000fe40000000f00 */
[----:B------:R-:W-:Y:S02]  /*1ef0*/  MOV R154, R165 ;  /* 0x000000a5009a7202 */ /* 0x000fe40000000f00 */
[----:B------:R-:W-:Y:S01]  /*1f00*/  IMMA.16816.S8.S8 R164, R6.ROW, R12.COL, R216 ;  /* 0x0000000c06a47237 */ /* 0x000fe200004054d8 */
[----:B------:R-:W-:Y:S01]  /*1f10*/  IMAD.MOV.U32 R6, RZ, RZ, R10 ;  /* 0x000000ffff067224 */ /* 0x000fe200078e000a */
[----:B-1----:R-:W-:-:S15]  /*1f20*/  MOV R3, RZ ;  /* 0x000000ff00037202 */ /* 0x002fde0000000f00 */
[----:B------:R-:W-:-:S02]  /*1f30*/  NOP ;  /* 0x0000000000007918 */ /* 0x000fc40000000000 */
[----:B------:R-:W-:Y:S02]  /*1f40*/  MOV R211, R164 ;  /* 0x000000a400d37202 */ /* 0x000fe40000000f00 */
[----:B------:R-:W-:Y:S02]  /*1f50*/  MOV R210, R165 ;  /* 0x000000a500d27202 */ /* 0x000fe40000000f00 */
[----:B------:R-:W-:-:S15]  /*1f60*/  IMMA.16816.S8.S8 R164, R6.ROW, R12.COL, R220 ;  /* 0x0000000c06a47237 */ /* 0x000fde00004054dc */
[----:B------:R-:W-:-:S04]  /*1f70*/  NOP ;  /* 0x0000000000007918 */ /* 0x000fc80000000000 */
[----:B------:R0:W-:Y:S02]  /*1f80*/  STL.64 [R1+0x28], R164 ;  /* 0x000028a401007387 */ /* 0x0001e40000100a00 */
[----:B0-----:R-:W-:Y:S01]  /*1f90*/  IMMA.16816.S8.S8 R164, R2.ROW, R12.COL, R224 ;  /* 0x0000000c02a47237 */ /* 0x001fe200004054e0 */
[----:B---3--:R-:W-:Y:S01]  /*1fa0*/  IMAD.MOV.U32 R2, RZ, RZ, R168 ;  /* 0x000000ffff027224 */ /* 0x008fe200078e00a8 */
[----:B------:R-:W-:-:S15]  /*1fb0*/  CS2R R230, SRZ ;  /* 0x0000000000e67805 */ /* 0x000fde000001ff00 */
[----:B------:R-:W-:-:S02]  /*1fc0*/  NOP ;  /* 0x0000000000007918 */ /* 0x000fc40000000000 */
[----:B------:R0:W-:Y:S02]  /*1fd0*/  STL.64 [R1+0x40], R164 ;  /* 0x000040a401007387 */ /* 0x0001e40000100a00 */
[----:B0-----:R-:W-:Y:S01]  /*1fe0*/  IMMA.16816.S8.S8 R164, R2.ROW, R12.COL, R232 ;  /* 0x0000000c02a47237 */ /* 0x001fe200004054e8 */
[----:B------:R-:W-:Y:S01]  /*1ff0*/  MOV R2, R169 ;  /* 0x000000a900027202 */ /* 0x000fe20000000f00 */
[----:B------:R-:W-:Y:S01]  /*2000*/  IMAD.MOV.U32 R187, RZ, RZ, R179 ;  /* 0x000000ffffbb7224 */ /* 0x000fe200078e00b3 */
[----:B------:R-:W-:Y:S02]  /*2010*/  MOV R179, R175 ;  /* 0x000000af00b37202 */ /* 0x000fe40000000f00 */
[----:B------:R-:W-:-:S14]  /*2020*/  MOV R175, R0 ;  /* 0x0000000000af7202 */ /* 0x000fdc0000000f00 */
[----:B------:R0:W-:Y:S01]  /*2030*/  STL [R1+0x48], R165 ;  /* 0x000048a501007387 */ /* 0x0001e20000100800 */
[----:B------:R-:W-:Y:S02]  /*2040*/  MOV R0, R164 ;  /* 0x000000a400007202 */ /* 0x000fe40000000f00 */
[----:B0-----:R-:W-:Y:S01]  /*2050*/  IMMA.16816.S8.S8 R164, R2.ROW, R12.COL, R228 ;  /* 0x0000000c02a47237 */ /* 0x001fe200004054e4 */
[----:B------:R-:W-:Y:S02]  /*2060*/  CS2R R238, SRZ ;  /* 0x0000000000ee7805 */ /* 0x000fe4000001ff00 */
[----:B------:R-:W-:Y:S02]  /*2070*/  MOV R2, R170 ;  /* 0x000000aa00027202 */ /* 0x000fe40000000f00 */
[----:B------:R-:W-:-:S14]  /*2080*/  CS2R R214, SRZ ;  /* 0x0000000000d67805 */ /* 0x000fdc000001ff00 */
[----:B------:R-:W-:Y:S01]  /*2090*/  IMAD.MOV.U32 R251, RZ, RZ, R165 ;  /* 0x000000fffffb7224 */ /* 0x000fe200078e00a5 */
[----:B------:R-:W-:Y:S02]  /*20a0*/  MOV R250, R164 ;  /* 0x000000a400fa7202 */ /* 0x000fe40000000f00 */
[----:B------:R-:W-:Y:S01]  /*20b0*/  IMMA.16816.S8.S8 R164, R2.ROW, R12.COL, R236 ;  /* 0x0000000c02a47237 */ /* 0x000fe200004054ec */
[----:B------:R-:W-:Y:S01]  /*20c0*/  MOV R2, R171 ;  /* 0x000000ab00027202 */ /* 0x000fe20000000f00 */
[----:B------:R-:W-:Y:S01]  /*20d0*/  IMAD.MOV.U32 R237, RZ, RZ, R197 ;  /* 0x000000ffffed7224 */ /* 0x000fe200078e00c5 */
[----:B------:R-:W-:Y:S01]  /*20e0*/  MOV R236, R196 ;  /* 0x000000c400ec7202 */ /* 0x000fe20000000f00 */
[----:B------:R-:W-:Y:S01]  /*20f0*/  IMAD.MOV.U32 R225, RZ, RZ, R201 ;  /* 0x000000ffffe17224 */ /* 0x000fe200078e00c9 */
[----:B------:R-:W-:-:S14]  /*2100*/  MOV R224, R200 ;  /* 0x000000c800e07202 */ /* 0x000fdc0000000f00 */
[----:B------:R-:W-:Y:S01]  /*2110*/  IMAD.MOV.U32 R247, RZ, RZ, R165 ;  /* 0x000000fffff77224 */ /* 0x000fe200078e00a5 */
[----:B------:R-:W-:Y:S02]  /*2120*/  MOV R246, R164 ;  /* 0x000000a400f67202 */ /* 0x000fe40000000f00 */
[----:B------:R-:W-:Y:S01]  /*2130*/  IMMA.16816.S8.S8 R164, R2.ROW, R12.COL, R212 ;  /* 0x0000000c02a47237 */ /* 0x000fe200004054d4 */
[----:B------:R-:W-:-:S07]  /*2140*/  MOV R2, R8 ;  /* 0x0000000800027202 */ /* 0x000fce0000000f00 */
[----:B------:R-:W-:Y:S01]  /*2150*/  IMMA.16816.S8.S8 R236, R2.ROW, R13.COL, R236 ;  /* 0x0000000d02ec7237 */ /* 0x000fe200004054ec */
[----:B------:R-:W-:-:S06]  /*2160*/  MOV R2, R9 ;  /* 0x0000000900027202 */ /* 0x000fcc0000000f00 */
[----:B------:R-:W-:Y:S01]  /*2170*/  CS2R R166, SRZ ;  /* 0x0000000000a67805 */ /* 0x000fe2000001ff00 */
[----:B------:R-:W-:Y:S01]  /*2180*/  IMMA.16816.S8.S8 R224, R2.ROW, R13.COL, R224 ;  /* 0x0000000d02e07237 */ /* 0x000fe200004054e0 */
[----:B------:R-:W-:Y:S02]  /*2190*/  MOV R2, R10 ;  /* 0x0000000a00027202 */ /* 0x000fe40000000f00 */
[----:B------:R-:W-:Y:S01]  /*21a0*/  IMAD.MOV.U32 R243, RZ, RZ, R165 ;  /* 0x000000fffff37224 */ /* 0x000fe200078e00a5 */
[----:B------:R-:W-:Y:S01]  /*21b0*/  MOV R242, R164 ;  /* 0x000000a400f27202 */ /* 0x000fe20000000f00 */
[----:B------:R-:W-:Y:S01]  /*21c0*/  IMAD.MOV.U32 R165, RZ, RZ, R205 ;  /* 0x000000ffffa57224 */ /* 0x000fe200078e00cd */
[----:B------:R-:W-:Y:S01]  /*21d0*/  MOV R164, R204 ;  /* 0x000000cc00a47202 */ /* 0x000fe20000000f00 */
[----:B------:R-:W-:Y:S01]  /*21e0*/  IMAD.MOV.U32 R229, RZ, RZ, R177 ;  /* 0x000000ffffe57224 */ /* 0x000fe200078e00b1 */
[----:B------:R-:W-:-:S05]  /*21f0*/  MOV R228, R176 ;  /* 0x000000b000e47202 */ /* 0x000fca0000000f00 */
[----:B------:R-:W-:Y:S01]  /*2200*/  IMMA.16816.S8.S8 R164, R2.ROW, R13.COL, R164 ;  /* 0x0000000d02a47237 */ /* 0x000fe200004054a4 */
[----:B------:R-:W-:Y:S01]  /*2210*/  MOV R2, R11 ;  /* 0x0000000b00027202 */ /* 0x000fe20000000f00 */
[----:B------:R-:W-:Y:S01]  /*2220*/  IMAD.MOV.U32 R190, RZ, RZ, R182 ;  /* 0x000000ffffbe7224 */ /* 0x000fe200078e00b6 */
[----:B------:R-:W-:Y:S02]  /*2230*/  MOV R159, R183 ;  /* 0x000000b7009f7202 */ /* 0x000fe40000000f00 */
[----:B------:R-:W-:-:S03]  /*2240*/  CS2R R182, SRZ ;  /* 0x0000000000b67805 */ /* 0x000fc6000001ff00 */
[----:B------:R-:W-:Y:S01]  /*2250*/  IMMA.16816.S8.S8 R228, R2.ROW, R13.COL, R228 ;  /* 0x0000000d02e47237 */ /* 0x000fe200004054e4 */
[----:B------:R-:W-:Y:S02]  /*2260*/  MOV R2, R168 ;  /* 0x000000a800027202 */ /* 0x000fe40000000f00 */
[----:B------:R-:W-:Y:S02]  /*2270*/  MOV R191, R187 ;  /* 0x000000bb00bf7202 */ /* 0x000fe40000000f00 */
[----:B------:R-:W-:-:S03]  /*2280*/  MOV R187, RZ ;  /* 0x000000ff00bb7202 */ /* 0x000fc60000000f00 */
[-C--:B------:R-:W-:Y:S01]  /*2290*/  IMMA.16816.S8.S8 R212, R2.ROW, R13.reuse.COL, R180 ;  /* 0x0000000d02d47237 */ /* 0x080fe200004054b4 */
[----:B------:R-:W-:Y:S01]  /*22a0*/  IMAD.MOV.U32 R2, RZ, RZ, R169 ;  /* 0x000000ffff027224 */ /* 0x000fe200078e00a9 */
[----:B------:R-:W-:Y:S02]  /*22b0*/  MOV R194, R190 ;  /* 0x000000be00c27202 */ /* 0x000fe40000000f00 */
[----:B------:R-:W-:Y:S02]  /*22c0*/  MOV R195, R191 ;  /* 0x000000bf00c37202 */ /* 0x000fe40000000f00 */
[----:B------:R-:W-:Y:S02]  /*22d0*/  CS2R R190, SRZ ;  /* 0x0000000000be7805 */ /* 0x000fe4000001ff00 */
[----:B--2---:R-:W-:Y:S01]  /*22e0*/  IMMA.16816.S8.S8 R180, R2.ROW, R13.COL, R184 ;  /* 0x0000000d02b47237 */ /* 0x004fe200004054b8 */
[----:B------:R-:W-:Y:S01]  /*22f0*/  MOV R2, R170 ;  /* 0x000000aa00027202 */ /* 0x000fe20000000f00 */
[----:B------:R-:W-:Y:S01]  /*2300*/  IMAD.MOV.U32 R163, RZ, RZ, R159 ;  /* 0x000000ffffa37224 */ /* 0x000fe200078e009f */
[----:B------:R-:W-:Y:S01]  /*2310*/  MOV R158, R199 ;  /* 0x000000c7009e7202 */ /* 0x000fe20000000f00 */
[----:B------:R-:W-:Y:S01]  /*2320*/  IMAD.MOV.U32 R159, RZ, RZ, R198 ;  /* 0x000000ffff9f7224 */ /* 0x000fe200078e00c6 */
[----:B------:R-:W-:Y:S01]  /*2330*/  MOV R198, R174 ;  /* 0x000000ae00c67202 */ /* 0x000fe20000000f00 */
[----:B------:R-:W-:-:S13]  /*2340*/  IMAD.MOV.U32 R199, RZ, RZ, R175 ;  /* 0x000000ffffc77224 */ /* 0x000fda00078e00af */
[----:B------:R-:W-:Y:S02]  /*2350*/  MOV R230, R181 ;  /* 0x000000b500e67202 */ /* 0x000fe40000000f00 */
[----:B------:R-:W-:Y:S02]  /*2360*/  MOV R227, R180 ;  /* 0x000000b400e37202 */ /* 0x000fe40000000f00 */
[----:B------:R-:W-:Y:S01]  /*2370*/  IMMA.16816.S8.S8 R180, R2.ROW, R13.COL, R188 ;  /* 0x0000000d02b47237 */ /* 0x000fe200004054bc */
[----:B------:R-:W-:Y:S02]  /*2380*/  CS2R R174, SRZ ;  /* 0x0000000000ae7805 */ /* 0x000fe4000001ff00 */
[----:B------:R-:W-:Y:S02]  /*2390*/  MOV R2, R171 ;  /* 0x000000ab00027202 */ /* 0x000fe40000000f00 */
[----:B------:R-:W-:Y:S02]  /*23a0*/  MOV R219, R163 ;  /* 0x000000a300db7202 */ /* 0x000fe40000000f00 */
[----:B------:R-:W-:-:S12]  /*23b0*/  CS2R R162, SRZ ;  /* 0x0000000000a27805 */ /* 0x000fd8000001ff00 */
[----:B------:R-:W-:Y:S01]  /*23c0*/  IMAD.MOV.U32 R226, RZ, RZ, R181 ;  /* 0x000000ffffe27224 */ /* 0x000fe200078e00b5 */
[----:B------:R-:W-:Y:S02]  /*23d0*/  MOV R167, R180 ;  /* 0x000000b400a77202 */ /* 0x000fe40000000f00 */
[----:B------:R-:W-:Y:S01]  /*23e0*/  IMMA.16816.S8.S8 R180, R2.ROW, R13.COL, R172 ;  /* 0x0000000d02b47237 */ /* 0x000fe200004054ac */
[----:B------:R-:W-:Y:S01]  /*23f0*/  MOV R172, R192 ;  /* 0x000000c000ac7202 */ /* 0x000fe20000000f00 */
[----:B------:R-:W-:Y:S01]  /*2400*/  IMAD.MOV.U32 R2, RZ, RZ, R8 ;  /* 0x000000ffff027224 */ /* 0x000fe200078e0008 */
[----:B------:R-:W-:-:S07]  /*2410*/  MOV R173, R193 ;  /* 0x000000c100ad7202 */ /* 0x000fce0000000f00 */
[----:B------:R-:W-:Y:S01]  /*2420*/  IMMA.16816.S8.S8 R172, R2.ROW, R14.COL, R172 ;  /* 0x0000000e02ac7237 */ /* 0x000fe200004054ac */
[----:B------:R-:W-:Y:S02]  /*2430*/  MOV R2, R9 ;  /* 0x0000000900027202 */ /* 0x000fe40000000f00 */
[----:B------:R-:W-:-:S05]  /*2440*/  CS2R R118, SRZ ;  /* 0x0000000000767805 */ /* 0x000fca000001ff00 */
[----:B------:R-:W-:Y:S01]  /*2450*/  IMMA.16816.S8.S8 R160, R2.ROW, R14.COL, R160 ;  /* 0x0000000e02a07237 */ /* 0x000fe200004054a0 */
[----:B------:R-:W-:Y:S02]  /*2460*/  MOV R2, R10 ;  /* 0x0000000a00027202 */ /* 0x000fe40000000f00 */
[----:B------:R-:W-:-:S05]  /*2470*/  CS2R R98, SRZ ;  /* 0x0000000000627805 */ /* 0x000fca000001ff00 */
[----:B------:R-:W-:Y:S01]  /*2480*/  IMMA.16816.S8.S8 R116, R2.ROW, R14.COL, R116 ;  /* 0x0000000e02747237 */ /* 0x000fe20000405474 */
[----:B------:R-:W-:Y:S01]  /*2490*/  IMAD.MOV.U32 R2, RZ, RZ, R11 ;  /* 0x000000ffff027224 */ /* 0x000fe200078e000b */
[----:B------:R-:W-:-:S06]  /*24a0*/  CS2R R78, SRZ ;  /* 0x00000000004e7805 */ /* 0x000fcc000001ff00 */
[----:B------:R-:W-:Y:S01]  /*24b0*/  IMMA.16816.S8.S8 R96, R2.ROW, R14.COL, R96 ;  /* 0x0000000e02607237 */ /* 0x000fe20000405460 */
[----:B------:R-:W-:Y:S02]  /*24c0*/  MOV R2, R168 ;  /* 0x000000a800027202 */ /* 0x000fe40000000f00 */
[----:B------:R-:W-:-:S05]  /*24d0*/  CS2R R58, SRZ ;  /* 0x00000000003a7805 */ /* 0x000fca000001ff00 */
[-C--:B------:R-:W-:Y:S01]  /*24e0*/  IMMA.16816.S8.S8 R76, R2.ROW, R14.reuse.COL, R76 ;  /* 0x0000000e024c7237 */ /* 0x080fe2000040544c */
[----:B------:R-:W-:Y:S02]  /*24f0*/  MOV R2, R169 ;  /* 0x000000a900027202 */ /* 0x000fe40000000f00 */
[----:B------:R-:W-:Y:S02]  /*2500*/  MOV R216, R43 ;  /* 0x0000002b00d87202 */ /* 0x000fe40000000f00 */
[----:B------:R-:W-:Y:S02]  /*2510*/  MOV R217, R42 ;  /* 0x0000002a00d97202 */ /* 0x000fe40000000f00 */
[----:B------:R-:W-:Y:S01]  /*2520*/  CS2R R42, SRZ ;  /* 0x00000000002a7805 */ /* 0x000fe2000001ff00 */
[----:B------:R-:W-:Y:S01]  /*2530*/  IMMA.16816.S8.S8 R56, R2.ROW, R14.COL, R56 ;  /* 0x0000000e02387237 */ /* 0x000fe20000405438 */
[----:B------:R-:W-:Y:S01]  /*2540*/  IMAD.MOV.U32 R2, RZ, RZ, R170 ;  /* 0x000000ffff027224 */ /* 0x000fe200078e00aa */
[----:B------:R-:W-:Y:S01]  /*2550*/  MOV R126, R159 ;  /* 0x0000009f007e7202 */ /* 0x000fe20000000f00 */
[----:B------:R-:W-:Y:S01]  /*2560*/  IMAD.MOV.U32 R127, RZ, RZ, R158 ;  /* 0x000000ffff7f7224 */ /* 0x000fe200078e009e */
[----:B------:R-:W-:-:S04]  /*2570*/  CS2R R158, SRZ ;  /* 0x00000000009e7805 */ /* 0x000fc8000001ff00 */
        /* <DEDUP_REMOVED lines=15> */
[----:B------:R-:W-:Y:S01]  /*2670*/  CS2R R74, SRZ ;  /* 0x00000000004a7805 */ /* 0x000fe2000001ff00 */
[----:B------:R-:W0:Y:S02]  /*2680*/  LDSM.16.M88.4 R176, [R178+0xa40] ;  /* 0x000a4000b2b0783b */ /* 0x000e240000000200 */
[----:B------:R-:W-:Y:S01]  /*2690*/  IMMA.16816.S8.S8 R92, R2.ROW, R15.COL, R92 ;  /* 0x0000000f025c7237 */ /* 0x000fe2000040545c */
[----:B------:R-:W-:Y:S01]  /*26a0*/  IMAD.MOV.U32 R2, RZ, RZ, R168 ;  /* 0x000000ffff027224 */ /* 0x000fe200078e00a8 */
[----:B------:R-:W-:Y:S01]  /*26b0*/  MOV R222, R35 ;  /* 0x0000002300de7202 */ /* 0x000fe20000000f00 */
[----:B------:R-:W-:Y:S01]  /*26c0*/  IMAD.MOV.U32 R7, RZ, RZ, R34 ;  /* 0x000000ffff077224 */ /* 0x000fe200078e0022 */
[----:B------:R-:W-:-:S04]  /*26d0*/  CS2R R34, SRZ ;  /* 0x0000000000227805 */ /* 0x000fc8000001ff00 */
[----:B------:R-:W-:Y:S01]  /*26e0*/  IMMA.16816.S8.S8 R72, R2.ROW, R15.COL, R72 ;  /* 0x0000000f02487237 */ /* 0x000fe20000405448 */
[----:B------:R-:W-:Y:S01]  /*26f0*/  MOV R2, R169 ;  /* 0x000000a900027202 */ /* 0x000fe20000000f00 */
[----:B------:R-:W-:Y:S01]  /*2700*/  IMAD.MOV.U32 R209, RZ, RZ, R39 ;  /* 0x000000ffffd17224 */ /* 0x000fe200078e0027 */
[----:B------:R-:W-:Y:S02]  /*2710*/  MOV R208, R38 ;  /* 0x0000002600d07202 */ /* 0x000fe40000000f00 */
[----:B------:R-:W-:-:S03]  /*2720*/  CS2R R38, SRZ ;  /* 0x0000000000267805 */ /* 0x000fc6000001ff00 */
[-C--:B------:R-:W-:Y:S01]  /*2730*/  IMMA.16816.S8.S8 R32, R2.ROW, R15.reuse.COL, R32 ;  /* 0x0000000f02207237 */ /* 0x080fe20000405420 */
[----:B------:R-:W-:Y:S01]  /*2740*/  MOV R2, R170 ;  /* 0x000000aa00027202 */ /* 0x000fe20000000f00 */
[----:B------:R-:W-:Y:S01]  /*2750*/  IMAD.MOV.U32 R238, RZ, RZ, R213 ;  /* 0x000000ffffee7224 */ /* 0x000fe200078e00d5 */
[----:B------:R-:W-:Y:S01]  /*2760*/  MOV R231, R212 ;  /* 0x000000d400e77202 */ /* 0x000fe20000000f00 */
[----:B------:R-:W-:Y:S01]  /*2770*/  IMAD.MOV.U32 R212, RZ, RZ, R22 ;  /* 0x000000ffffd47224 */ /* 0x000fe200078e0016 */
[----:B------:R-:W-:Y:S02]  /*2780*/  MOV R213, R23 ;  /* 0x0000001700d57202 */ /* 0x000fe40000000f00 */
[----:B------:R-:W-:Y:S01]  /*2790*/  CS2R R22, SRZ ;  /* 0x0000000000167805 */ /* 0x000fe2000001ff00 */
[----:B------:R-:W-:Y:S01]  /*27a0*/  IMMA.16816.S8.S8 R36, R2.ROW, R15.COL, R36 ;  /* 0x0000000f02247237 */ /* 0x000fe20000405424 */
[----:B------:R-:W-:Y:S01]  /*27b0*/  IMAD.MOV.U32 R2, RZ, RZ, R171 ;  /* 0x000000ffff027224 */ /* 0x000fe200078e00ab */
[----:B------:R-:W-:-:S06]  /*27c0*/  CS2R R122, SRZ ;  /* 0x00000000007a7805 */ /* 0x000fcc000001ff00 */
[----:B------:R-:W-:Y:S01]  /*27d0*/  IMMA.16816.S8.S8 R20, R2.ROW, R15.COL, R20 ;  /* 0x0000000f02147237 */ /* 0x000fe20000405414 */
[----:B------:R-:W-:Y:S02]  /*27e0*/  MOV R2, R8 ;  /* 0x0000000800027202 */ /* 0x000fe40000000f00 */
[----:B------:R-:W-:-:S05]  /*27f0*/  CS2R R134, SRZ ;  /* 0x0000000000867805 */ /* 0x000fca000001ff00 */
[----:B0-----:R-:W-:Y:S01]  /*2800*/  IMMA.16816.S8.S8 R120, R2.ROW, R176.COL, R120 ;  /* 0x000000b002787237 */ /* 0x001fe20000405478 */
        /* <DEDUP_REMOVED lines=8> */
[----:B------:R-:W-:Y:S01]  /*2890*/  IMMA.16816.S8.S8 R88, R2.ROW, R176.COL, R88 ;  /* 0x000000b002587237 */ /* 0x000fe20000405458 */
[----:B------:R-:W-:Y:S02]  /*28a0*/  MOV R2, R168 ;  /* 0x000000a800027202 */ /* 0x000fe40000000f00 */
[----:B------:R-:W-:-:S05]  /*28b0*/  CS2R R50, SRZ ;  /* 0x0000000000327805 */ /* 0x000fca000001ff00 */
[-C--:B------:R-:W-:Y:S01]  /*28c0*/  IMMA.16816.S8.S8 R68, R2.ROW, R176.reuse.COL, R68 ;  /* 0x000000b002447237 */ /* 0x080fe20000405444 */
[----:B------:R-:W-:Y:S01]  /*28d0*/  IMAD.MOV.U32 R2, RZ, RZ, R169 ;  /* 0x000000ffff027224 */ /* 0x000fe200078e00a9 */
[----:B------:R-:W-:Y:S02]  /*28e0*/  MOV R6, R31 ;  /* 0x0000001f00067202 */ /* 0x000fe40000000f00 */
[----:B------:R-:W-:Y:S02]  /*28f0*/  MOV R234, R30 ;  /* 0x0000001e00ea7202 */ /* 0x000fe40000000f00 */
[----:B------:R-:W-:Y:S02]  /*2900*/  CS2R R30, SRZ ;  /* 0x00000000001e7805 */ /* 0x000fe4000001ff00 */
        /* <DEDUP_REMOVED lines=28> */
[----:B------:R-:W-:-:S06]  /*2ad0*/  CS2R R54, SRZ ;  /* 0x0000000000367805 */ /* 0x000fcc000001ff00 */
[-C--:B------:R-:W-:Y:S01]  /*2ae0*/  IMMA.16816.S8.S8 R24, R2.ROW, R177.reuse.COL, R24 ;  /* 0x000000b102187237 */ /* 0x080fe20000405418 */
[----:B------:R-:W-:Y:S01]  /*2af0*/  MOV R2, R171 ;  /* 0x000000ab00027202 */ /* 0x000fe20000000f00 */
[----:B------:R-:W-:Y:S01]  /*2b00*/  IMAD.MOV.U32 R235, RZ, RZ, R203 ;  /* 0x000000ffffeb7224 */ /* 0x000fe200078e00cb */
[----:B------:R-:W-:Y:S02]  /*2b10*/  MOV R214, R202 ;  /* 0x000000ca00d67202 */ /* 0x000fe40000000f00 */
[----:B------:R-:W-:Y:S02]  /*2b20*/  CS2R R202, SRZ ;  /* 0x0000000000ca7805 */ /* 0x000fe4000001ff00 */
[----:B------:R-:W-:Y:S01]  /*2b30*/  MOV R200, R152 ;  /* 0x0000009800c87202 */ /* 0x000fe20000000f00 */
[----:B------:R-:W-:Y:S01]  /*2b40*/  IMAD.MOV.U32 R201, RZ, RZ, R153 ;  /* 0x000000ffffc97224 */ /* 0x000fe200078e0099 */
[----:B------:R-:W-:Y:S01]  /*2b50*/  IMMA.16816.S8.S8 R52, R2.ROW, R177.COL, R52 ;  /* 0x000000b102347237 */ /* 0x000fe20000405434 */
[----:B------:R-:W-:Y:S01]  /*2b60*/  MOV R2, R8 ;  /* 0x0000000800027202 */ /* 0x000fe20000000f00 */
[----:B------:R-:W-:Y:S01]  /*2b70*/  IMAD.MOV.U32 R233, RZ, RZ, R206 ;  /* 0x000000ffffe97224 */ /* 0x000fe200078e00ce */
[----:B------:R-:W-:Y:S01]  /*2b80*/  MOV R215, R207 ;  /* 0x000000cf00d77202 */ /* 0x000fe20000000f00 */
[----:B------:R-:W-:Y:S01]  /*2b90*/  IMAD.MOV.U32 R206, RZ, RZ, R198 ;  /* 0x000000ffffce7224 */ /* 0x000fe200078e00c6 */
[----:B------:R-:W-:-:S02]  /*2ba0*/  MOV R207, R199 ;  /* 0x000000c700cf7202 */ /* 0x000fc40000000f00 */
[----:B------:R-:W-:Y:S02]  /*2bb0*/  CS2R R198, SRZ ;  /* 0x0000000000c67805 */ /* 0x000fe4000001ff00 */
[----:B------:R-:W-:Y:S01]  /*2bc0*/  MOV R196, R124 ;  /* 0x0000007c00c47202 */ /* 0x000fe20000000f00 */
[----:B------:R-:W-:Y:S01]  /*2bd0*/  IMMA.16816.S8.S8 R200, R2.ROW, R178.COL, R200 ;  /* 0x000000b202c87237 */ /* 0x000fe200004054c8 */
[----:B------:R-:W-:Y:S01]  /*2be0*/  IMAD.MOV.U32 R197, RZ, RZ, R125 ;  /* 0x000000ffffc57224 */ /* 0x000fe200078e007d */
[----:B------:R-:W-:Y:S01]  /*2bf0*/  MOV R2, R9 ;  /* 0x0000000900027202 */ /* 0x000fe20000000f00 */
[----:B------:R-:W-:Y:S01]  /*2c00*/  IMAD.MOV.U32 R189, RZ, RZ, R101 ;  /* 0x000000ffffbd7224 */ /* 0x000fe200078e0065 */
[----:B------:R-:W-:-:S05]  /*2c10*/  MOV R188, R100 ;  /* 0x0000006400bc7202 */ /* 0x000fca0000000f00 */
        /* <DEDUP_REMOVED lines=8> */
[----:B------:R-:W-:-:S02]  /*2ca0*/  MOV R2, R11 ;  /* 0x0000000b00027202 */ /* 0x000fc40000000f00 */
[----:B------:R-:W-:-:S05]  /*2cb0*/  CS2R R62, SRZ ;  /* 0x00000000003e7805 */ /* 0x000fca000001ff00 */
[----:B------:R-:W-:Y:S01]  /*2cc0*/  IMMA.16816.S8.S8 R192, R2.ROW, R178.COL, R192 ;  /* 0x000000b202c07237 */ /* 0x000fe200004054c0 */
[----:B------:R-:W-:Y:S02]  /*2cd0*/  MOV R2, R168 ;  /* 0x000000a800027202 */ /* 0x000fe40000000f00 */
[----:B------:R-:W-:Y:S01]  /*2ce0*/  CS2R R82, SRZ ;  /* 0x0000000000527805 */ /* 0x000fe2000001ff00 */
[----:B------:R-:W-:Y:S01]  /*2cf0*/  IMAD.MOV.U32 R80, RZ, RZ, R244 ;  /* 0x000000ffff507224 */ /* 0x000fe200078e00f4 */
[----:B------:R-:W-:-:S03]  /*2d00*/  MOV R81, R245 ;  /* 0x000000f500517202 */ /* 0x000fc60000000f00 */
[----:B------:R-:W-:Y:S01]  /*2d10*/  IMMA.16816.S8.S8 R60, R2.ROW, R178.COL, R60 ;  /* 0x000000b2023c7237 */ /* 0x000fe2000040543c */
[----:B------:R-:W-:Y:S01]  /*2d20*/  MOV R2, R169 ;  /* 0x000000a900027202 */ /* 0x000fe20000000f00 */
[----:B------:R-:W0:Y:S01]  /*2d30*/  S2R R166, SR_TID.X ;  /* 0x0000000000a67919 */ /* 0x000e220000002100 */
[----:B------:R-:W-:Y:S01]  /*2d40*/  CS2R R102, SRZ ;  /* 0x0000000000667805 */ /* 0x000fe2000001ff00 */
[----:B------:R-:W-:Y:S01]  /*2d50*/  IMAD.MOV.U32 R100, RZ, RZ, R212 ;  /* 0x000000ffff647224 */ /* 0x000fe200078e00d4 */
[----:B------:R-:W-:-:S03]  /*2d60*/  MOV R101, R213 ;  /* 0x000000d500657202 */ /* 0x000fc60000000f00 */
        /* <DEDUP_REMOVED lines=9> */
[----:B------:R-:W-:Y:S01]  /*2e00*/  MOV R234, R7 ;  /* 0x0000000700ea7202 */ /* 0x000fe20000000f00 */
[----:B------:R-:W-:Y:S01]  /*2e10*/  IMAD.MOV.U32 R7, RZ, RZ, R223 ;  /* 0x000000ffff077224 */ /* 0x000fe200078e00df */
[----:B------:R-:W-:Y:S02]  /*2e20*/  MOV R6, R222 ;  /* 0x000000de00067202 */ /* 0x000fe40000000f00 */
[----:B------:R-:W-:Y:S01]  /*2e30*/  CS2R R222, SRZ ;  /* 0x0000000000de7805 */ /* 0x000fe2000001ff00 */
[----:B------:R-:W-:Y:S01]  /*2e40*/  IMMA.16816.S8.S8 R124, R2.ROW, R178.COL, R124 ;  /* 0x000000b2027c7237 */ /* 0x000fe2000040547c */
[----:B------:R-:W-:Y:S01]  /*2e50*/  MOV R2, R8 ;  /* 0x0000000800027202 */ /* 0x000fe20000000f00 */
[----:B------:R-:W-:Y:S01]  /*2e60*/  IMAD.MOV.U32 R12, RZ, RZ, R206 ;  /* 0x000000ffff0c7224 */ /* 0x000fe200078e00ce */
[----:B------:R-:W-:Y:S02]  /*2e70*/  MOV R239, R207 ;  /* 0x000000cf00ef7202 */ /* 0x000fe40000000f00 */
[----:B------:R-:W-:Y:S01]  /*2e80*/  CS2R R206, SRZ ;  /* 0x0000000000ce7805 */ /* 0x000fe2000001ff00 */
[----:B------:R-:W-:Y:S01]  /*2e90*/  IMAD.MOV.U32 R204, RZ, RZ, R234 ;  /* 0x000000ffffcc7224 */ /* 0x000fe200078e00ea */
[----:B------:R-:W-:Y:S01]  /*2ea0*/  MOV R205, R6 ;  /* 0x0000000600cd7202 */ /* 0x000fe20000000f00 */
[----:B------:R-:W-:Y:S01]  /*2eb0*/  IMMA.16816.S8.S8 R220, R2.ROW, R179.COL, R220 ;  /* 0x000000b302dc7237 */ /* 0x000fe200004054dc */
[----:B------:R-:W-:Y:S01]  /*2ec0*/  MOV R2, R9 ;  /* 0x0000000900027202 */ /* 0x000fe20000000f00 */
[----:B------:R-:W-:Y:S01]  /*2ed0*/  IMAD.MOV.U32 R6, RZ, RZ, R218 ;  /* 0x000000ffff067224 */ /* 0x000fe200078e00da */
[----:B------:R-:W-:-:S02]  /*2ee0*/  MOV R234, R7 ;  /* 0x0000000700ea7202 */ /* 0x000fc40000000f00 */
[----:B0-----:R-:W-:Y:S02]  /*2ef0*/  SHF.R.U32.HI R166, RZ, 0x3, R166 ;  /* 0x00000003ffa67819 */ /* 0x001fe400000116a6 */
[----:B------:R-:W-:Y:S01]  /*2f00*/  MOV R7, R219 ;  /* 0x000000db00077202 */ /* 0x000fe20000000f00 */
[----:B------:R-:W-:Y:S01]  /*2f10*/  IMMA.16816.S8.S8 R204, R2.ROW, R179.COL, R204 ;  /* 0x000000b302cc7237 */ /* 0x000fe200004054cc */
[----:B------:R-:W-:Y:S02]  /*2f20*/  CS2R R218, SRZ ;  /* 0x0000000000da7805 */ /* 0x000fe4000001ff00 */
[----:B------:R-:W-:Y:S01]  /*2f30*/  MOV R2, R10 ;  /* 0x0000000a00027202 */ /* 0x000fe20000000f00 */
[----:B------:R-:W-:Y:S01]  /*2f40*/  VIADD R14, R166, 0x104 ;  /* 0x00000104a60e7836 */ /* 0x000fe20000000000 */
[----:B------:R-:W-:Y:S01]  /*2f50*/  MOV R186, R12 ;  /* 0x0000000c00ba7202 */ /* 0x000fe20000000f00 */
[----:B------:R-:W-:Y:S01]  /*2f60*/  IMAD.MOV.U32 R12, RZ, RZ, R233 ;  /* 0x000000ffff0c7224 */ /* 0x000fe200078e00e9 */
[----:B------:R-:W-:-:S02]  /*2f70*/  MOV R233, R6 ;  /* 0x0000000600e97202 */ /* 0x000fc40000000f00 */
[----:B------:R-:W-:Y:S01]  /*2f80*/  LOP3.LUT R252, R252, 0x1, RZ, 0x3c, !PT ;  /* 0x00000001fcfc7812 */ /* 0x000fe200078e3cff */
[----:B------:R-:W-:Y:S01]  /*2f90*/  IMMA.16816.S8.S8 R216, R2.ROW, R179.COL, R216 ;  /* 0x000000b302d87237 */ /* 0x000fe200004054d8 */
[----:B------:R-:W-:Y:S01]  /*2fa0*/  IMAD.MOV.U32 R2, RZ, RZ, R14 ;  /* 0x000000ffff027224 */ /* 0x000fe200078e000e */
[----:B------:R-:W0:Y:S01]  /*2fb0*/  S2R R6, SR_TID.X ;  /* 0x0000000000067919 */ /* 0x000e220000002100 */
[----:B------:R-:W1:Y:S01]  /*2fc0*/  S2R R14, SR_TID.X ;  /* 0x00000000000e7919 */ /* 0x000e620000002100 */
[----:B------:R-:W-:Y:S01]  /*2fd0*/  IADD3 R13, PT, PT, R166, 0x84, RZ ;  /* 0x00000084a60d7810 */ /* 0x000fe20007ffe0ff */
[----:B------:R-:W-:Y:S01]  /*2fe0*/  IMAD.MOV.U32 R187, RZ, RZ, R212 ;  /* 0x000000ffffbb7224 */ /* 0x000fe200078e00d4 */
[----:B------:R-:W-:Y:S01]  /*2ff0*/  MOV R185, R239 ;  /* 0x000000ef00b97202 */ /* 0x000fe20000000f00 */
[----:B------:R-:W-:Y:S01]  /*3000*/  IMAD.MOV.U32 R175, RZ, RZ, R210 ;  /* 0x000000ffffaf7224 */ /* 0x000fe200078e00d2 */
[----:B------:R-:W-:Y:S01]  /*3010*/  MOV R3, R13 ;  /* 0x0000000d00037202 */ /* 0x000fe20000000f00 */
[----:B------:R-:W-:Y:S01]  /*3020*/  IMAD.MOV.U32 R13, RZ, RZ, R215 ;  /* 0x000000ffff0d7224 */ /* 0x000fe200078e00d7 */
[----:B------:R-:W-:Y:S01]  /*3030*/  MOV R184, R214 ;  /* 0x000000d600b87202 */ /* 0x000fe20000000f00 */
[----:B------:R-:W-:Y:S01]  /*3040*/  UIADD3 UR4, UPT, UPT, UR4, 0x20, URZ ;  /* 0x0000002004047890 */ /* 0x000fe2000fffe0ff */
[----:B------:R-:W-:Y:S01]  /*3050*/  MOV R166, R213 ;  /* 0x000000d500a67202 */ /* 0x000fe20000000f00 */
[----:B------:R-:W2:Y:S01]  /*3060*/  LDL R10, [R1+0xbc] ;  /* 0x0000bc00010a7983 */ /* 0x000ea20000100800 */
[----:B------:R-:W-:-:S02]  /*3070*/  MOV R239, R232 ;  /* 0x000000e800ef7202 */ /* 0x000fc40000000f00 */
[----:B0-----:R-:W-:Y:S02]  /*3080*/  SHF.L.U32 R6, R6, 0x2, RZ ;  /* 0x0000000206067819 */ /* 0x001fe400000006ff */
[----:B-1----:R-:W-:Y:S02]  /*3090*/  SHF.R.U32.HI R14, RZ, 0x3, R14 ;  /* 0x00000003ff0e7819 */ /* 0x002fe4000001160e */
[----:B------:R-:W-:Y:S02]  /*30a0*/  LOP3.LUT R6, R6, 0xc, RZ, 0xc0, !PT ;  /* 0x0000000c06067812 */ /* 0x000fe400078ec0ff */
[----:B------:R-:W-:Y:S01]  /*30b0*/  @!P0 IADD3 R2, PT, PT, R14, RZ, RZ ;  /* 0x000000ff0e028210 */ /* 0x000fe20007ffe0ff */
[----:B------:R-:W-:-:S03]  /*30c0*/  @!P0 IMAD.MOV R3, RZ, RZ, R14 ;  /* 0x000000ffff038224 */ /* 0x000fc600078e020e */
[-C--:B------:R-:W-:Y:S02]  /*30d0*/  LEA R2, R2, R6.reuse, 0x4 ;  /* 0x0000000602027211 */ /* 0x080fe400078e20ff */
[----:B------:R-:W-:-:S03]  /*30e0*/  LEA R6, R3, R6, 0x4 ;  /* 0x0000000603067211 */ /* 0x000fc600078e20ff */
[----:B------:R-:W-:-:S04]  /*30f0*/  VIADD R3, R2, UR6 ;  /* 0x0000000602037c36 */ /* 0x000fc80008000000 */
[----:B------:R-:W-:-:S05]  /*3100*/  IMAD R3, R252, 0x2040, R3 ;  /* 0x00002040fc037824 */ /* 0x000fca00078e0203 */
[----:B------:R-:W-:Y:S04]  /*3110*/  STS [R3], R13 ;  /* 0x0000000d03007388 */ /* 0x000fe80000000800 */
[----:B------:R-:W-:Y:S04]  /*3120*/  STS [R3+0x200], R184 ;  /* 0x000200b803007388 */ /* 0x000fe80000000800 */
[----:B------:R-:W-:Y:S04]  /*3130*/  STS [R3+0x400], R185 ;  /* 0x000400b903007388 */ /* 0x000fe80000000800 */
[----:B------:R-:W-:Y:S04]  /*3140*/  STS [R3+0x600], R186 ;  /* 0x000600ba03007388 */ /* 0x000fe80000000800 */
[----:B------:R-:W-:Y:S04]  /*3150*/  STS [R3+0x800], R187 ;  /* 0x000800bb03007388 */ /* 0x000fe80000000800 */
[----:B------:R0:W-:Y:S04]  /*3160*/  STS [R3+0xa00], R166 ;  /* 0x000a00a603007388 */ /* 0x0001e80000000800 */
[----:B------:R-:W-:Y:S04]  /*3170*/  STS [R3+0xc00], R239 ;  /* 0x000c00ef03007388 */ /* 0x000fe80000000800 */
[----:B------:R1:W-:Y:S01]  /*3180*/  STS [R3+0xe00], R12 ;  /* 0x000e000c03007388 */ /* 0x0003e20000000800 */
[----:B0-----:R-:W0:Y:S03]  /*3190*/  LDC R166, c[0x0][0x3a0] ;  /* 0x0000e800ffa67b82 */ /* 0x001e260000000800 */
[----:B-1----:R-:W3:Y:S01]  /*31a0*/  LDL R3, [R1+0xb8] ;  /* 0x0000b80001037983 */ /* 0x002ee20000100800 */
[----:B------:R-:W-:Y:S01]  /*31b0*/  MOV R239, R211 ;  /* 0x000000d300ef7202 */ /* 0x000fe20000000f00 */
[----:B------:R-:W-:Y:S01]  /*31c0*/  IMAD.MOV.U32 R185, RZ, RZ, R5 ;  /* 0x000000ffffb97224 */ /* 0x000fe200078e0005 */
[----:B------:R-:W-:-:S02]  /*31d0*/  MOV R184, R4 ;  /* 0x0000000400b87202 */ /* 0x000fc40000000f00 */
[----:B------:R-:W-:Y:S02]  /*31e0*/  CS2R R210, SRZ ;  /* 0x0000000000d27805 */ /* 0x000fe4000001ff00 */
[----:B------:R-:W-:Y:S02]  /*31f0*/  MOV R4, R171 ;  /* 0x000000ab00047202 */ /* 0x000fe40000000f00 */
[----:B------:R-:W-:Y:S02]  /*3200*/  MOV R5, RZ ;  /* 0x000000ff00057202 */ /* 0x000fe40000000f00 */
[----:B------:R-:W-:Y:S02]  /*3210*/  MOV R163, R154 ;  /* 0x0000009a00a37202 */ /* 0x000fe40000000f00 */
[----:B------:R-:W-:-:S03]  /*3220*/  MOV R174, R155 ;  /* 0x0000009b00ae7202 */ /* 0x000fc60000000f00 */
[----:B------:R-:W-:Y:S01]  /*3230*/  IMMA.16816.S8.S8 R208, R4.ROW, R179.COL, R208 ;  /* 0x000000b304d07237 */ /* 0x000fe200004054d0 */
[----:B------:R-:W-:Y:S02]  /*3240*/  MOV R5, R163 ;  /* 0x000000a300057202 */ /* 0x000fe40000000f00 */
[----:B0-----:R-:W-:-:S03]  /*3250*/  ISETP.LE.AND P1, PT, R166, UR4, PT ;  /* 0x00000004a6007c0c */ /* 0x001fc6000bf23270 */
[----:B------:R0:W-:Y:S02]  /*3260*/  STL [R1+0x84], R5 ;  /* 0x0000840501007387 */ /* 0x0001e40000100800 */
[----:B0-----:R-:W-:Y:S01]  /*3270*/  MOV R5, R175 ;  /* 0x000000af00057202 */ /* 0x001fe20000000f00 */
[----:B---3--:R-:W-:Y:S01]  /*3280*/  IMAD R166, R252, 0x1040, R3 ;  /* 0x00001040fca67824 */ /* 0x008fe200078e0203 */
[----:B------:R-:W-:-:S05]  /*3290*/  MOV R3, R174 ;  /* 0x000000ae00037202 */ /* 0x000fca0000000f00 */
[----:B------:R0:W-:Y:S04]  /*32a0*/  STL [R1+0x80], R3 ;  /* 0x0000800301007387 */ /* 0x0001e80000100800 */
[----:B------:R-:W-:Y:S04]  /*32b0*/  STL [R1+0x14], R201 ;  /* 0x000014c901007387 */ /* 0x000fe80000100800 */
[----:B------:R-:W-:Y:S01]  /*32c0*/  STL [R1+0x10], R200 ;  /* 0x000010c801007387 */ /* 0x000fe20000100800 */
[----:B0-----:R-:W-:-:S03]  /*32d0*/  IMAD.MOV.U32 R3, RZ, RZ, R239 ;  /* 0x000000ffff037224 */ /* 0x001fc600078e00ef */
[----:B------:R-:W-:Y:S04]  /*32e0*/  STL [R1+0x74], R221 ;  /* 0x000074dd01007387 */ /* 0x000fe80000100800 */
[----:B------:R-:W-:Y:S04]  /*32f0*/  STL [R1+0x70], R220 ;  /* 0x000070dc01007387 */ /* 0x000fe80000100800 */
[----:B------:R0:W-:Y:S04]  /*3300*/  STL [R1+0x7c], R5 ;  /* 0x00007c0501007387 */ /* 0x0001e80000100800 */
[----:B------:R1:W-:Y:S04]  /*3310*/  STL [R1+0x78], R3 ;  /* 0x0000780301007387 */ /* 0x0003e80000100800 */
[----:B------:R-:W-:Y:S04]  /*3320*/  STL [R1+0xc], R197 ;  /* 0x00000cc501007387 */ /* 0x000fe80000100800 */
[----:B------:R-:W-:Y:S04]  /*3330*/  STL [R1+0x8], R196 ;  /* 0x000008c401007387 */ /* 0x000fe80000100800 */
[----:B------:R-:W-:Y:S04]  /*3340*/  STL [R1+0x64], R205 ;  /* 0x000064cd01007387 */ /* 0x000fe80000100800 */
[----:B------:R-:W-:Y:S04]  /*3350*/  STL [R1+0x60], R204 ;  /* 0x000060cc01007387 */ /* 0x000fe80000100800 */
[----:B0-----:R-:W3:Y:S04]  /*3360*/  LDL.LU R5, [R1+0x2c] ;  /* 0x00002c0001057983 */ /* 0x001ee80000300800 */
[----:B-1----:R-:W4:Y:S01]  /*3370*/  LDL.LU R3, [R1+0x28] ;  /* 0x0000280001037983 */ /* 0x002f220000300800 */
[----:B------:R-:W-:-:S02]  /*3380*/  MOV R8, R11 ;  /* 0x0000000b00087202 */ /* 0x000fc40000000f00 */
[----:B------:R-:W-:Y:S02]  /*3390*/  CS2R R214, SRZ ;  /* 0x0000000000d67805 */ /* 0x000fe4000001ff00 */
[----:B------:R-:W-:Y:S01]  /*33a0*/  MOV R9, RZ ;  /* 0x000000ff00097202 */ /* 0x000fe20000000f00 */
[----:B------:R-:W-:Y:S01]  /*33b0*/  IMAD.MOV.U32 R213, RZ, RZ, R249 ;  /* 0x000000ffffd57224 */ /* 0x000fe200078e00f9 */
[----:B------:R-:W-:Y:S01]  /*33c0*/  MOV R212, R248 ;  /* 0x000000f800d47202 */ /* 0x000fe20000000f00 */
[----:B---3--:R0:W-:Y:S04]  /*33d0*/  STL [R1+0x6c], R5 ;  /* 0x00006c0501007387 */ /* 0x0081e80000100800 */
[----:B----4-:R1:W-:Y:S04]  /*33e0*/  STL [R1+0x68], R3 ;  /* 0x0000680301007387 */ /* 0x0103e80000100800 */
[----:B------:R-:W-:Y:S04]  /*33f0*/  STL [R1+0x4], R189 ;  /* 0x000004bd01007387 */ /* 0x000fe80000100800 */
[----:B------:R-:W-:Y:S04]  /*3400*/  STL [R1], R188 ;  /* 0x000000bc01007387 */ /* 0x000fe80000100800 */
[----:B------:R-:W-:Y:S04]  /*3410*/  STL [R1+0x54], R217 ;  /* 0x000054d901007387 */ /* 0x000fe80000100800 */
[----:B------:R-:W-:Y:S04]  /*3420*/  STL [R1+0x50], R216 ;  /* 0x000050d801007387 */ /* 0x000fe80000100800 */
[----:B0-----:R-:W3:Y:S04]  /*3430*/  LDL.LU R5, [R1+0x44] ;  /* 0x0000440001057983 */ /* 0x001ee80000300800 */
[----:B-1----:R-:W4:Y:S01]  /*3440*/  LDL.LU R3, [R1+0x40] ;  /* 0x0000400001037983 */ /* 0x002f220000300800 */
[----:B------:R-:W-:Y:S01]  /*3450*/  IMMA.16816.S8.S8 R212, R8.ROW, R179.COL, R212 ;  /* 0x000000b308d47237 */ /* 0x000fe200004054d4 */
[----:B------:R-:W-:Y:S01]  /*3460*/  MOV R232, R234 ;  /* 0x000000ea00e87202 */ /* 0x000fe20000000f00 */
[----:B------:R-:W-:Y:S01]  /*3470*/  IMAD.MOV.U32 R234, RZ, RZ, R7 ;  /* 0x000000ffffea7224 */ /* 0x000fe200078e0007 */
[----:B------:R-:W-:-:S05]  /*3480*/  IADD3 R7, PT, PT, R6, UR7, RZ ;  /* 0x0000000706077c10 */ /* 0x000fca000fffe0ff */
[----:B------:R-:W-:-:S05]  /*3490*/  IMAD R7, R252, 0x1040, R7 ;  /* 0x00001040fc077824 */ /* 0x000fca00078e0207 */
[----:B------:R-:W-:Y:S04]  /*34a0*/  STS [R7], R232 ;  /* 0x000000e807007388 */ /* 0x000fe80000000800 */
[----:B------:R-:W-:Y:S04]  /*34b0*/  STS [R7+0x200], R233 ;  /* 0x000200e907007388 */ /* 0x000fe80000000800 */
[----:B------:R-:W-:Y:S04]  /*34c0*/  STS [R7+0x400], R234 ;  /* 0x000400ea07007388 */ /* 0x000fe80000000800 */
[----:B---3--:R-:W-:Y:S04]  /*34d0*/  STL [R1+0x5c], R5 ;  /* 0x00005c0501007387 */ /* 0x008fe80000100800 */
[----:B----4-:R0:W-:Y:S04]  /*34e0*/  STL [R1+0x58], R3 ;  /* 0x0000580301007387 */ /* 0x0101e80000100800 */
[----:B------:R-:W-:Y:S04]  /*34f0*/  STL [R1+0x2c], R213 ;  /* 0x00002cd501007387 */ /* 0x000fe80000100800 */
[----:B------:R-:W-:Y:S04]  /*3500*/  STL [R1+0x28], R212 ;  /* 0x000028d401007387 */ /* 0x000fe80000100800 */
[----:B0-----:R-:W3:Y:S04]  /*3510*/  LDL.LU R3, [R1+0x48] ;  /* 0x0000480001037983 */ /* 0x001ee80000300800 */
[----:B------:R0:W-:Y:S01]  /*3520*/  STS [R7+0x600], R235 ;  /* 0x000600eb07007388 */ /* 0x0001e20000000800 */
[----:B------:R-:W-:Y:S01]  /*3530*/  MOV R19, R181 ;  /* 0x000000b500137202 */ /* 0x000fe20000000f00 */
[----:B------:R-:W-:Y:S01]  /*3540*/  IMAD.MOV.U32 R18, RZ, RZ, R180 ;  /* 0x000000ffff127224 */ /* 0x000fe200078e00b4 */
[----:B------:R-:W-:-:S02]  /*3550*/  CS2R R182, SRZ ;  /* 0x0000000000b67805 */ /* 0x000fc4000001ff00 */
[----:B------:R-:W-:Y:S01]  /*3560*/  MOV R180, R16 ;  /* 0x0000001000b47202 */ /* 0x000fe20000000f00 */
[----:B------:R-:W-:Y:S01]  /*3570*/  IMAD.MOV.U32 R181, RZ, RZ, R17 ;  /* 0x000000ffffb57224 */ /* 0x000fe200078e0011 */
[----:B------:R-:W-:Y:S01]  /*3580*/  MOV R8, R168 ;  /* 0x000000a800087202 */ /* 0x000fe20000000f00 */
[----:B------:R-:W-:Y:S01]  /*3590*/  IMAD.MOV.U32 R13, RZ, RZ, RZ ;  /* 0x000000ffff0d7224 */ /* 0x000fe200078e00ff */
[----:B------:R-:W-:Y:S02]  /*35a0*/  CS2R R154, SRZ ;  /* 0x00000000009a7805 */ /* 0x000fe4000001ff00 */
[----:B------:R-:W-:Y:S01]  /*35b0*/  MOV R12, R169 ;  /* 0x000000a9000c7202 */ /* 0x000fe20000000f00 */
[----:B------:R-:W-:Y:S01]  /*35c0*/  IMAD.MOV.U32 R153, RZ, RZ, R241 ;  /* 0x000000ffff997224 */ /* 0x000fe200078e00f1 */
[----:B------:R-:W-:Y:S01]  /*35d0*/  MOV R152, R240 ;  /* 0x000000f000987202 */ /* 0x000fe20000000f00 */
[----:B--2---:R-:W-:Y:S01]  /*35e0*/  IMAD R2, R252, 0x2040, R10 ;  /* 0x00002040fc027824 */ /* 0x004fe200078e020a */
[----:B------:R-:W-:Y:S01]  /*35f0*/  BAR.SYNC.DEFER_BLOCKING 0x0 ;  /* 0x0000000000007b1d */ /* 0x000fe20000010000 */
[----:B0-----:R-:W-:Y:S01]  /*3600*/  MOV R7, RZ ;  /* 0x000000ff00077202 */ /* 0x001fe20000000f00 */
[----:B------:R-:W-:Y:S01]  /*3610*/  IMAD.MOV.U32 R187, RZ, RZ, RZ ;  /* 0x000000ffffbb7224 */ /* 0x000fe200078e00ff */
[----:B------:R-:W-:-:S02]  /*3620*/  MOV R186, RZ ;  /* 0x000000ff00ba7202 */ /* 0x000fc40000000f00 */
[----:B------:R-:W-:Y:S01]  /*3630*/  MOV R6, R170 ;  /* 0x000000aa00067202 */ /* 0x000fe20000000f00 */
[-C--:B------:R-:W-:Y:S01]  /*3640*/  IMMA.16816.S8.S8 R180, R8.ROW, R179.reuse.COL, R180 ;  /* 0x000000b308b47237 */ /* 0x080fe200004054b4 */
[----:B------:R-:W-:Y:S02]  /*3650*/  IMAD.MOV.U32 R5, RZ, RZ, R0 ;  /* 0x000000ffff057224 */ /* 0x000fe400078e0000 */
[----:B------:R0:W5:Y:S05]  /*3660*/  LDL.LU R0, [R1+0xc0] ;  /* 0x0000c00001007983 */ /* 0x00016a0000300800 */
[-C--:B------:R-:W-:Y:S08]  /*3670*/  IMMA.16816.S8.S8 R152, R12.ROW, R179.reuse.COL, R152 ;  /* 0x000000b30c987237 */ /* 0x080ff00000405498 */
[----:B------:R-:W-:Y:S01]  /*3680*/  IMMA.16816.S8.S8 R184, R6.ROW, R179.COL, R184 ;  /* 0x000000b306b87237 */ /* 0x000fe200004054b8 */
[----:B------:R-:W1:Y:S04]  /*3690*/  LDSM.16.M88.4 R232, [R2+0x200] ;  /* 0x0002000002e8783b */ /* 0x000e680000000200 */
[----:B------:R1:W2:Y:S01]  /*36a0*/  LDSM.16.M88.4 R8, [R2] ;  /* 0x000000000208783b */ /* 0x0002a20000000200 */
[----:B------:R-:W-:Y:S01]  /*36b0*/  MOV R7, R250 ;  /* 0x000000fa00077202 */ /* 0x000fe20000000f00 */
[----:B------:R-:W-:Y:S01]  /*36c0*/  IMAD.MOV.U32 R205, RZ, RZ, R165 ;  /* 0x000000ffffcd7224 */ /* 0x000fe200078e00a5 */
[----:B------:R-:W-:Y:S01]  /*36d0*/  MOV R204, R164 ;  /* 0x000000a400cc7202 */ /* 0x000fe20000000f00 */
[----:B------:R-:W-:Y:S01]  /*36e0*/  IMAD.MOV.U32 R188, RZ, RZ, R167 ;  /* 0x000000ffffbc7224 */ /* 0x000fe200078e00a7 */
[----:B------:R-:W4:Y:S01]  /*36f0*/  LDSM.16.M88.4 R168, [R166+UR7] ;  /* 0x00000007a6a8783b */ /* 0x000f220008000200 */
[----:B------:R-:W-:-:S02]  /*3700*/  MOV R201, R225 ;  /* 0x000000e100c97202 */ /* 0x000fc40000000f00 */
[----:B------:R-:W-:Y:S01]  /*3710*/  MOV R200, R224 ;  /* 0x000000e000c87202 */ /* 0x000fe20000000f00 */
[----:B------:R-:W0:Y:S01]  /*3720*/  LDSM.16.M88.4 R164, [R166+UR7+0x200] ;  /* 0x00020007a6a4783b */ /* 0x000e220008000200 */
[----:B------:R-:W-:Y:S01]  /*3730*/  MOV R225, R105 ;  /* 0x0000006900e17202 */ /* 0x000fe20000000f00 */
[----:B------:R-:W-:Y:S01]  /*3740*/  IMAD.MOV.U32 R224, RZ, RZ, R104 ;  /* 0x000000ffffe07224 */ /* 0x000fe200078e0068 */
        /* <DEDUP_REMOVED lines=16> */
[----:B------:R-:W-:-:S02]  /*3850*/  MOV R89, R238 ;  /* 0x000000ee00597202 */ /* 0x000fc40000000f00 */
[----:B------:R-:W-:Y:S02]  /*3860*/  MOV R88, R231 ;  /* 0x000000e700587202 */ /* 0x000fe40000000f00 */
[----:B------:R-:W-:Y:S02]  /*3870*/  MOV R84, R227 ;  /* 0x000000e300547202 */ /* 0x000fe40000000f00 */
[----:B------:R-:W-:Y:S02]  /*3880*/  MOV R189, R226 ;  /* 0x000000e200bd7202 */ /* 0x000fe40000000f00 */
[----:B-1----:R-:W-:Y:S01]  /*3890*/  MOV R2, R233 ;  /* 0x000000e900027202 */ /* 0x002fe20000000f00 */
[----:B------:R-:W-:Y:S01]  /*38a0*/  IMAD.MOV.U32 R6, RZ, RZ, R232 ;  /* 0x000000ffff067224 */ /* 0x000fe200078e00e8 */
[----:B------:R-:W-:Y:S01]  /*38b0*/  MOV R232, R172 ;  /* 0x000000ac00e87202 */ /* 0x000fe20000000f00 */
[----:B------:R-:W-:Y:S01]  /*38c0*/  IMAD.MOV.U32 R233, RZ, RZ, R173 ;  /* 0x000000ffffe97224 */ /* 0x000fe200078e00ad */
[----:B--2---:R-:W-:Y:S01]  /*38d0*/  MOV R12, R10 ;  /* 0x0000000a000c7202 */ /* 0x004fe20000000f00 */
[----:B------:R-:W-:Y:S01]  /*38e0*/  IMAD.MOV.U32 R14, RZ, RZ, R11 ;  /* 0x000000ffff0e7224 */ /* 0x000fe200078e000b */
[----:B------:R-:W-:Y:S01]  /*38f0*/  MOV R10, R9 ;  /* 0x00000009000a7202 */ /* 0x000fe20000000f00 */
[----:B------:R-:W-:Y:S01]  /*3900*/  IMAD.MOV.U32 R16, RZ, RZ, R235 ;  /* 0x000000ffff107224 */ /* 0x000fe200078e00eb */
[----:B------:R-:W-:-:S02]  /*3910*/  MOV R4, R234 ;  /* 0x000000ea00047202 */ /* 0x000fc40000000f00 */
[----:B------:R-:W-:Y:S02]  /*3920*/  MOV R173, R19 ;  /* 0x0000001300ad7202 */ /* 0x000fe40000000f00 */
[----:B------:R-:W-:Y:S02]  /*3930*/  MOV R172, R18 ;  /* 0x0000001200ac7202 */ /* 0x000fe40000000f00 */
[----:B------:R-:W-:Y:S02]  /*3940*/  MOV R245, R81 ;  /* 0x0000005100f57202 */ /* 0x000fe40000000f00 */
[----:B------:R-:W-:Y:S02]  /*3950*/  MOV R217, R101 ;  /* 0x0000006500d97202 */ /* 0x000fe40000000f00 */
[----:B------:R-:W-:Y:S02]  /*3960*/  MOV R216, R100 ;  /* 0x0000006400d87202 */ /* 0x000fe40000000f00 */
[----:B------:R-:W-:-:S02]  /*3970*/  MOV R60, R124 ;  /* 0x0000007c003c7202 */ /* 0x000fc40000000f00 */
[----:B------:R-:W-:Y:S01]  /*3980*/  MOV R241, R181 ;  /* 0x000000b500f17202 */ /* 0x000fe20000000f00 */
[----:B---3--:R1:W-:Y:S04]  /*3990*/  STL [R1+0x34], R3 ;  /* 0x0000340301007387 */ /* 0x0083e80000100800 */
[----:B------:R2:W-:Y:S01]  /*39a0*/  STL [R1+0x30], R5 ;  /* 0x0000300501007387 */ /* 0x0005e20000100800 */
[----:B-1----:R-:W-:Y:S01]  /*39b0*/  MOV R3, R251 ;  /* 0x000000fb00037202 */ /* 0x002fe20000000f00 */
[----:B--2---:R-:W-:-:S04]  /*39c0*/  IMAD.MOV.U32 R5, RZ, RZ, R247 ;  /* 0x000000ffff057224 */ /* 0x004fc800078e00f7 */
[----:B------:R1:W-:Y:S04]  /*39d0*/  STL [R1+0x3c], R3 ;  /* 0x00003c0301007387 */ /* 0x0003e80000100800 */
[----:B------:R3:W-:Y:S01]  /*39e0*/  STL [R1+0x38], R7 ;  /* 0x0000380701007387 */ /* 0x0007e20000100800 */
[----:B-1----:R-:W-:-:S03]  /*39f0*/  MOV R3, R246 ;  /* 0x000000f600037202 */ /* 0x002fc60000000f00 */
[----:B------:R3:W-:Y:S04]  /*3a00*/  STL [R1+0x44], R5 ;  /* 0x0000440501007387 */ /* 0x0007e80000100800 */
[----:B------:R3:W-:Y:S04]  /*3a10*/  STL [R1+0x40], R3 ;  /* 0x0000400301007387 */ /* 0x0007e80000100800 */
[----:B------:R3:W-:Y:S04]  /*3a20*/  STL [R1+0x24], R153 ;  /* 0x0000249901007387 */ /* 0x0007e80000100800 */
[----:B------:R3:W-:Y:S04]  /*3a30*/  STL [R1+0x20], R152 ;  /* 0x0000209801007387 */ /* 0x0007e80000100800 */
[----:B------:R3:W-:Y:S04]  /*3a40*/  STL [R1+0x1c], R185 ;  /* 0x00001cb901007387 */ /* 0x0007e80000100800 */
[----:B------:R3:W-:Y:S01]  /*3a50*/  STL [R1+0x18], R184 ;  /* 0x000018b801007387 */ /* 0x0007e20000100800 */
[----:B0---4-:R-:W-:Y:S05]  /*3a60*/  @!P1 BRA `(.L_x_2) ;  /* 0xffffffd000889947 */ /* 0x011fea000383ffff */
.L_x_0:
[----:B-----5:R-:W0:Y:S01]  /*3a70*/  S2R R0, SR_CTAID.Y ;  /* 0x0000000000007919 */ /* 0x020e220000002600 */
[----:B---3--:R-:W1:Y:S01]  /*3a80*/  S2R R3, SR_TID.X ;  /* 0x0000000000037919 */ /* 0x008e620000002100 */
[----:B------:R-:W2:Y:S01]  /*3a90*/  S2UR UR6, SR_CTAID.X ;  /* 0x00000000000679c3 */ /* 0x000ea20000002500 */
[----:B------:R-:W3:Y:S01]  /*3aa0*/  LDCU.64 UR4, c[0x0][0x390] ;  /* 0x00007200ff0477ac */ /* 0x000ee20008000a00 */
[----:B------:R-:W4:Y:S04]  /*3ab0*/  LDL.LU R74, [R1+0x5c] ;  /* 0x00005c00014a7983 */ /* 0x000f280000300800 */
[----:B------:R-:W4:Y:S02]  /*3ac0*/  LDL.LU R75, [R1+0x58] ;  /* 0x00005800014b7983 */ /* 0x000f240000300800 */
[----:B------:R-:W2:Y:S02]  /*3ad0*/  LDC R5, c[0x0][0x39c] ;  /* 0x0000e700ff057b82 */ /* 0x000ea40000000800 */
[----:B------:R-:W4:Y:S04]  /*3ae0*/  LDL.LU R81, [R1+0x68] ;  /* 0x0000680001517983 */ /* 0x000f280000300800 */
[----:B------:R-:W4:Y:S04]  /*3af0*/  LDL.LU R80, [R1+0x6c] ;  /* 0x00006c0001507983 */ /* 0x000f280000300800 */
[----:B------:R-:W4:Y:S04]  /*3b00*/  LDL.LU R83, [R1+0x14] ;  /* 0x0000140001537983 */ /* 0x000f280000300800 */
[----:B------:R-:W4:Y:S01]  /*3b10*/  LDL.LU R82, [R1+0x74] ;  /* 0x0000740001527983 */ /* 0x000f220000300800 */
[----:B0-----:R-:W-:-:S03]  /*3b20*/  SHF.L.U32 R0, R0, 0x7, RZ ;  /* 0x0000000700007819 */ /* 0x001fc600000006ff */
[----:B------:R-:W4:Y:S01]  /*3b30*/  LDL.LU R86, [R1+0x70] ;  /* 0x0000700001567983 */ /* 0x000f220000300800 */
[----:B-1----:R-:W-:-:S03]  /*3b40*/  SHF.L.U32 R7, R3, 0x1, RZ ;  /* 0x0000000103077819 */ /* 0x002fc600000006ff */
[----:B------:R-:W4:Y:S01]  /*3b50*/  LDL.LU R87, [R1+0x10] ;  /* 0x0000100001577983 */ /* 0x000f220000300800 */
[--C-:B------:R-:W-:Y:S01]  /*3b60*/  LOP3.LUT R0, R0, 0x6, R7.reuse, 0xf8, !PT ;  /* 0x0000000600007812 */ /* 0x100fe200078ef807 */
[----:B--2---:R-:W-:Y:S02]  /*3b70*/  IMAD R6, R5, UR6, RZ ;  /* 0x0000000605067c24 */ /* 0x004fe4000f8e02ff */
[----:B------:R-:W2:Y:S01]  /*3b80*/  LDL.LU R78, [R1+0x64] ;  /* 0x00006400014e7983 */ /* 0x000ea20000300800 */
[----:B------:R-:W-:Y:S02]  /*3b90*/  LOP3.LUT R7, R0, 0x40, R7, 0xf8, !PT ;  /* 0x0000004000077812 */ /* 0x000fe400078ef807 */
[----:B------:R-:W-:Y:S01]  /*3ba0*/  LOP3.LUT R0, R3, 0x1f, RZ, 0xc0, !PT ;  /* 0x0000001f03007812 */ /* 0x000fe200078ec0ff */
[----:B------:R-:W4:Y:S01]  /*3bb0*/  LDL.LU R71, [R1+0x60] ;  /* 0x0000600001477983 */ /* 0x000f220000300800 */
[----:B------:R-:W-:-:S03]  /*3bc0*/  LEA R6, P0, R6, R7, 0x8 ;  /* 0x0000000706067211 */ /* 0x000fc600078040ff */
[----:B------:R-:W2:Y:S01]  /*3bd0*/  LDL.LU R70, [R1+0x78] ;  /* 0x0000780001467983 */ /* 0x000ea20000300800 */
[----:B------:R-:W-:-:S03]  /*3be0*/  SHF.R.U64 R0, R0, 0x2, RZ ;  /* 0x0000000200007819 */ /* 0x000fc600000012ff */
[----:B------:R-:W4:Y:S04]  /*3bf0*/  LDL.LU R66, [R1+0x7c] ;  /* 0x00007c0001427983 */ /* 0x000f280000300800 */
[----:B------:R-:W4:Y:S01]  /*3c00*/  LDL.LU R79, [R1+0xc] ;  /* 0x00000c00014f7983 */ /* 0x000f220000300800 */
[----:B------:R-:W-:-:S03]  /*3c10*/  LOP3.LUT R0, R0, 0x3c0, R3, 0xf8, !PT ;  /* 0x000003c000007812 */ /* 0x000fc600078ef803 */
[----:B------:R-:W4:Y:S01]  /*3c20*/  LDL.LU R67, [R1+0x8] ;  /* 0x0000080001437983 */ /* 0x000f220000300800 */
[----:B------:R-:W-:-:S03]  /*3c30*/  IMAD.X R7, RZ, RZ, RZ, P0 ;  /* 0x000000ffff077224 */ /* 0x000fc600000e06ff */
[----:B------:R-:W4:Y:S04]  /*3c40*/  LDL.LU R63, [R1+0x38] ;  /* 0x00003800013f7983 */ /* 0x000f280000300800 */
[----:B------:R-:W4:Y:S04]  /*3c50*/  LDL.LU R62, [R1+0x3c] ;  /* 0x00003c00013e7983 */ /* 0x000f280000300800 */
[----:B------:R-:W4:Y:S01]  /*3c60*/  LDL.LU R54, [R1+0x44] ;  /* 0x0000440001367983 */ /* 0x000f220000300800 */
[----:B------:R-:W-:-:S03]  /*3c70*/  SHF.R.S32.HI R3, RZ, 0x1f, R5 ;  /* 0x0000001fff037819 */ /* 0x000fc60000011405 */
[----:B------:R-:W4:Y:S01]  /*3c80*/  LDL.LU R55, [R1+0x40] ;  /* 0x0000400001377983 */ /* 0x000f220000300800 */
[----:B------:R-:W-:-:S03]  /*3c90*/  IMAD.WIDE.U32 R6, R0, R5, R6 ;  /* 0x0000000500067225 */ /* 0x000fc600078e0006 */
[----:B------:R-:W4:Y:S04]  /*3ca0*/  LDL.LU R59, [R1+0x50] ;  /* 0x00005000013b7983 */ /* 0x000f280000300800 */
[----:B------:R-:W4:Y:S04]  /*3cb0*/  LDL.LU R58, [R1+0x54] ;  /* 0x00005400013a7983 */ /* 0x000f280000300800 */
[----:B------:R-:W4:Y:S04]  /*3cc0*/  LDL.LU R51, [R1+0x4] ;  /* 0x0000040001337983 */ /* 0x000f280000300800 */
[----:B------:R-:W4:Y:S01]  /*3cd0*/  LDL.LU R50, [R1] ;  /* 0x0000000001327983 */ /* 0x000f220000300800 */
[----:B------:R-:W-:-:S03]  /*3ce0*/  IMAD R3, R3, R0, R7 ;  /* 0x0000000003037224 */ /* 0x000fc600078e0207 */
[----:B------:R-:W4:Y:S01]  /*3cf0*/  LDL.LU R47, [R1+0x28] ;  /* 0x00002800012f7983 */ /* 0x000f220000300800 */
[C---:B---3--:R-:W-:Y:S01]  /*3d00*/  LEA R2, P0, R6.reuse, UR4, 0x2 ;  /* 0x0000000406027c11 */ /* 0x048fe2000f8010ff */
[----:B------:R-:W0:Y:S02]  /*3d10*/  LDCU UR4, c[0x0][0x3a4] ;  /* 0x00007480ff0477ac */ /* 0x000e240008000800 */
[----:B------:R-:W3:Y:S04]  /*3d20*/  LDL.LU R46, [R1+0x2c] ;  /* 0x00002c00012e7983 */ /* 0x000ee80000300800 */
[----:B------:R-:W3:Y:S04]  /*3d30*/  LDL.LU R43, [R1+0x24] ;  /* 0x00002400012b7983 */ /* 0x000ee80000300800 */
[----:B------:R-:W3:Y:S04]  /*3d40*/  LDL.LU R42, [R1+0x20] ;  /* 0x00002000012a7983 */ /* 0x000ee80000300800 */
[----:B------:R-:W3:Y:S01]  /*3d50*/  LDL.LU R39, [R1+0x18] ;  /* 0x0000180001277983 */ /* 0x000ee20000300800 */
[----:B------:R-:W-:Y:S01]  /*3d60*/  LEA.HI.X R3, R6, UR5, R3, 0x2, P0 ;  /* 0x0000000506037c11 */ /* 0x000fe200080f1403 */
[----:B------:R-:W1:Y:S02]  /*3d70*/  LDCU UR5, c[0x0][0x3a8] ;  /* 0x00007500ff0577ac */ /* 0x000e640008000800 */
[----:B------:R-:W3:Y:S04]  /*3d80*/  LDL.LU R38, [R1+0x1c] ;  /* 0x00001c0001267983 */ /* 0x000ee80000300800 */
[----:B------:R-:W3:Y:S04]  /*3d90*/  LDL.LU R35, [R1+0x34] ;  /* 0x0000340001237983 */ /* 0x000ee80000300800 */
[----:B------:R-:W3:Y:S04]  /*3da0*/  LDL.LU R34, [R1+0x30] ;  /* 0x0000300001227983 */ /* 0x000ee80000300800 */
[----:B------:R-:W3:Y:S04]  /*3db0*/  LDL.LU R90, [R1+0x84] ;  /* 0x00008400015a7983 */ /* 0x000ee80000300800 */
[----:B------:R-:W3:Y:S04]  /*3dc0*/  LDL.LU R9, [R1+0x80] ;  /* 0x0000800001097983 */ /* 0x000ee80000300800 */
[----:B------:R-:W1:Y:S04]  /*3dd0*/  LDG.E.64 R6, desc[UR8][R2.64] ;  /* 0x0000000802067981 */ /* 0x000e68000c1e1b00 */
[----:B------:R-:W3:Y:S04]  /*3de0*/  LDG.E.64 R10, desc[UR8][R2.64+0x20] ;  /* 0x00002008020a7981 */ /* 0x000ee8000c1e1b00 */
[----:B------:R-:W3:Y:S04]  /*3df0*/  LDG.E.64 R14, desc[UR8][R2.64+0x40] ;  /* 0x00004008020e7981 */ /* 0x000ee8000c1e1b00 */
[----:B------:R-:W3:Y:S04]  /*3e00*/  LDG.E.64 R16, desc[UR8][R2.64+0x60] ;  /* 0x0000600802107981 */ /* 0x000ee8000c1e1b00 */
[----:B------:R-:W3:Y:S04]  /*3e10*/  LDG.E.64 R18, desc[UR8][R2.64+0x80] ;  /* 0x0000800802127981 */ /* 0x000ee8000c1e1b00 */
[----:B------:R-:W3:Y:S04]  /*3e20*/  LDG.E.64 R22, desc[UR8][R2.64+0xa0] ;  /* 0x0000a00802167981 */ /* 0x000ee8000c1e1b00 */
[----:B------:R-:W3:Y:S04]  /*3e30*/  LDG.E.64 R26, desc[UR8][R2.64+0xc0] ;  /* 0x0000c008021a7981 */ /* 0x000ee8000c1e1b00 */
[----:B------:R-:W3:Y:S01]  /*3e40*/  LDG.E.64 R30, desc[UR8][R2.64+0xe0] ;  /* 0x0000e008021e7981 */ /* 0x000ee2000c1e1b00 */
[----:B0-----:R-:W-:-:S02]  /*3e50*/  IMAD R13, R236, UR4, RZ ;  /* 0x00000004ec0d7c24 */ /* 0x001fc4000f8e02ff */
[----:B--2---:R-:W-:Y:S01]  /*3e60*/  IMAD.MOV.U32 R95, RZ, RZ, R70 ;  /* 0x000000ffff5f7224 */ /* 0x004fe200078e0046 */
[----:B----4-:R-:W-:Y:S02]  /*3e70*/  MOV R94, R66 ;  /* 0x00000042005e7202 */ /* 0x010fe40000000f00 */
[----:B------:R-:W-:Y:S02]  /*3e80*/  MOV R91, R67 ;  /* 0x00000043005b7202 */ /* 0x000fe40000000f00 */
[----:B---3--:R-:W-:Y:S02]  /*3e90*/  MOV R70, R46 ;  /* 0x0000002e00467202 */ /* 0x008fe40000000f00 */
[----:B------:R-:W-:Y:S02]  /*3ea0*/  MOV R66, R35 ;  /* 0x0000002300427202 */ /* 0x000fe40000000f00 */
[----:B------:R-:W-:Y:S01]  /*3eb0*/  MOV R67, R34 ;  /* 0x0000002200437202 */ /* 0x000fe20000000f00 */
[----:B------:R-:W-:-:S04]  /*3ec0*/  IMAD R9, R9, UR4, RZ ;  /* 0x0000000409097c24 */ /* 0x000fc8000f8e02ff */
[----:B-1----:R-:W-:Y:S02]  /*3ed0*/  IMAD R6, R6, UR5, R9 ;  /* 0x0000000506067c24 */ /* 0x002fe4000f8e0209 */
[----:B------:R-:W-:Y:S02]  /*3ee0*/  IMAD R7, R7, UR5, RZ ;  /* 0x0000000507077c24 */ /* 0x000fe4000f8e02ff */
[----:B------:R-:W-:Y:S02]  /*3ef0*/  IMAD R0, R11, UR5, RZ ;  /* 0x000000050b007c24 */ /* 0x000fe4000f8e02ff */
[----:B------:R-:W-:Y:S02]  /*3f00*/  IMAD R9, R232, UR4, RZ ;  /* 0x00000004e8097c24 */ /* 0x000fe4000f8e02ff */
[----:B------:R-:W-:Y:S01]  /*3f10*/  IMAD R7, R90, UR4, R7 ;  /* 0x000000045a077c24 */ /* 0x000fe2000f8e0207 */
[----:B------:R-:W-:Y:S01]  /*3f20*/  MOV R90, R71 ;  /* 0x00000047005a7202 */ /* 0x000fe20000000f00 */
[----:B------:R-:W-:Y:S01]  /*3f30*/  IMAD R10, R10, UR5, R13 ;  /* 0x000000050a0a7c24 */ /* 0x000fe2000f8e020d */
[----:B------:R-:W-:Y:S01]  /*3f40*/  MOV R71, R47 ;  /* 0x0000002f00477202 */ /* 0x000fe20000000f00 */
[----:B------:R-:W-:Y:S01]  /*3f50*/  IMAD R11, R237, UR4, R0 ;  /* 0x00000004ed0b7c24 */ /* 0x000fe2000f8e0200 */
[----:B------:R0:W-:Y:S01]  /*3f60*/  STG.E.64 desc[UR8][R2.64], R6 ;  /* 0x0000000602007986 */ /* 0x0001e2000c101b08 */
[----:B------:R-:W-:-:S02]  /*3f70*/  IMAD R14, R14, UR5, R9 ;  /* 0x000000050e0e7c24 */ /* 0x000fc4000f8e0209 */
[----:B------:R-:W-:Y:S01]  /*3f80*/  IMAD R0, R15, UR5, RZ ;  /* 0x000000050f007c24 */ /* 0x000fe2000f8e02ff */
[----:B------:R-:W-:Y:S01]  /*3f90*/  STG.E.64 desc[UR8][R2.64+0x20], R10 ;  /* 0x0000200a02007986 */ /* 0x000fe2000c101b08 */
[----:B------:R-:W-:Y:S02]  /*3fa0*/  IMAD R13, R144, UR4, RZ ;  /* 0x00000004900d7c24 */ /* 0x000fe4000f8e02ff */
[----:B------:R-:W-:Y:S02]  /*3fb0*/  IMAD R4, R17, UR5, RZ ;  /* 0x0000000511047c24 */ /* 0x000fe4000f8e02ff */
[----:B------:R-:W-:Y:S02]  /*3fc0*/  IMAD R9, R120, UR4, RZ ;  /* 0x0000000478097c24 */ /* 0x000fe4000f8e02ff */
[----:B------:R-:W-:Y:S02]  /*3fd0*/  IMAD R15, R233, UR4, R0 ;  /* 0x00000004e90f7c24 */ /* 0x000fe4000f8e0200 */
[----:B------:R-:W-:-:S02]  /*3fe0*/  IMAD R16, R16, UR5, R13 ;  /* 0x0000000510107c24 */ /* 0x000fc4000f8e020d */
[----:B------:R-:W-:Y:S01]  /*3ff0*/  IMAD R17, R145, UR4, R4 ;  /* 0x0000000491117c24 */ /* 0x000fe2000f8e0204 */
[----:B------:R-:W-:Y:S01]  /*4000*/  STG.E.64 desc[UR8][R2.64+0x40], R14 ;  /* 0x0000400e02007986 */ /* 0x000fe2000c101b08 */
[----:B------:R-:W-:Y:S02]  /*4010*/  IMAD R18, R18, UR5, R9 ;  /* 0x0000000512127c24 */ /* 0x000fe4000f8e0209 */
[----:B------:R-:W-:Y:S01]  /*4020*/  IMAD R0, R19, UR5, RZ ;  /* 0x0000000513007c24 */ /* 0x000fe2000f8e02ff */
[----:B------:R1:W-:Y:S01]  /*4030*/  STG.E.64 desc[UR8][R2.64+0x60], R16 ;  /* 0x0000601002007986 */ /* 0x0003e2000c101b08 */
[----:B------:R-:W-:Y:S02]  /*4040*/  IMAD R13, R148, UR4, RZ ;  /* 0x00000004940d7c24 */ /* 0x000fe4000f8e02ff */
[----:B------:R-:W-:Y:S02]  /*4050*/  IMAD R4, R23, UR5, RZ ;  /* 0x0000000517047c24 */ /* 0x000fe4000f8e02ff */
[----:B0-----:R-:W-:-:S02]  /*4060*/  IMAD R7, R87, UR4, RZ ;  /* 0x0000000457077c24 */ /* 0x001fc4000f8e02ff */
[----:B------:R-:W-:Y:S02]  /*4070*/  IMAD R27, R27, UR5, RZ ;  /* 0x000000051b1b7c24 */ /* 0x000fe4000f8e02ff */
[----:B------:R-:W-:Y:S01]  /*4080*/  IMAD R9, R86, UR4, RZ ;  /* 0x0000000456097c24 */ /* 0x000fe2000f8e02ff */
[----:B------:R-:W-:Y:S01]  /*4090*/  MOV R86, R78 ;  /* 0x0000004e00567202 */ /* 0x000fe20000000f00 */
[----:B------:R-:W-:Y:S01]  /*40a0*/  IMAD R31, R31, UR5, RZ ;  /* 0x000000051f1f7c24 */ /* 0x000fe2000f8e02ff */
[----:B------:R-:W-:Y:S01]  /*40b0*/  MOV R78, R58 ;  /* 0x0000003a004e7202 */ /* 0x000fe20000000f00 */
[----:B------:R-:W-:Y:S02]  /*40c0*/  IMAD R19, R121, UR4, R0 ;  /* 0x0000000479137c24 */ /* 0x000fe4000f8e0200 */
[----:B------:R-:W-:Y:S02]  /*40d0*/  IMAD R22, R22, UR5, R13 ;  /* 0x0000000516167c24 */ /* 0x000fe4000f8e020d */
[----:B------:R-:W-:Y:S01]  /*40e0*/  IMAD R23, R149, UR4, R4 ;  /* 0x0000000495177c24 */ /* 0x000fe2000f8e0204 */
[----:B------:R0:W-:Y:S01]  /*40f0*/  STG.E.64 desc[UR8][R2.64+0x80], R18 ;  /* 0x0000801202007986 */ /* 0x0001e2000c101b08 */
[----:B------:R-:W-:-:S02]  /*4100*/  IMAD R26, R26, UR5, R7 ;  /* 0x000000051a1a7c24 */ /* 0x000fc4000f8e0207 */
[----:B------:R-:W-:Y:S01]  /*4110*/  IMAD R27, R83, UR4, R27 ;  /* 0x00000004531b7c24 */ /* 0x000fe2000f8e021b */
[----:B------:R-:W-:Y:S01]  /*4120*/  STG.E.64 desc[UR8][R2.64+0xa0], R22 ;  /* 0x0000a01602007986 */ /* 0x000fe2000c101b08 */
[----:B------:R-:W-:Y:S01]  /*4130*/  IMAD R30, R30, UR5, R9 ;  /* 0x000000051e1e7c24 */ /* 0x000fe2000f8e0209 */
[----:B------:R-:W-:Y:S01]  /*4140*/  MOV R83, R81 ;  /* 0x0000005100537202 */ /* 0x000fe20000000f00 */
[----:B------:R-:W-:Y:S01]  /*4150*/  IMAD R31, R82, UR4, R31 ;  /* 0x00000004521f7c24 */ /* 0x000fe2000f8e021f */
[----:B------:R-:W-:Y:S01]  /*4160*/  STG.E.64 desc[UR8][R2.64+0xc0], R26 ;  /* 0x0000c01a02007986 */ /* 0x000fe2000c101b08 */
[----:B------:R-:W-:Y:S01]  /*4170*/  IMAD.WIDE R6, R5, 0x20, R2 ;  /* 0x0000002005067825 */ /* 0x000fe200078e0202 */
[----:B------:R-:W-:Y:S02]  /*4180*/  MOV R82, R80 ;  /* 0x0000005000527202 */ /* 0x000fe40000000f00 */
[----:B------:R-:W-:Y:S01]  /*4190*/  STG.E.64 desc[UR8][R2.64+0xe0], R30 ;  /* 0x0000e01e02007986 */ /* 0x000fe2000c101b08 */
[----:B------:R-:W-:Y:S01]  /*41a0*/  IMAD.MOV.U32 R87, RZ, RZ, R79 ;  /* 0x000000ffff577224 */ /* 0x000fe200078e004f */
[----:B------:R-:W-:Y:S01]  /*41b0*/  MOV R79, R51 ;  /* 0x00000033004f7202 */ /* 0x000fe20000000f00 */
[----:B------:R-:W-:Y:S01]  /*41c0*/  IMAD.MOV.U32 R81, RZ, RZ, R50 ;  /* 0x000000ffff517224 */ /* 0x000fe200078e0032 */
[----:B------:R-:W2:Y:S01]  /*41d0*/  LDG.E.64 R8, desc[UR8][R6.64] ;  /* 0x0000000806087981 */ /* 0x000ea2000c1e1b00 */
[----:B------:R-:W-:Y:S01]  /*41e0*/  IMAD.MOV.U32 R80, RZ, RZ, R59 ;  /* 0x000000ffff507224 */ /* 0x000fe200078e003b */
[----:B------:R-:W-:Y:S01]  /*41f0*/  MOV R51, R39 ;  /* 0x0000002700337202 */ /* 0x000fe20000000f00 */
[----:B------:R-:W-:Y:S01]  /*4200*/  IMAD.MOV.U32 R50, RZ, RZ, R38 ;  /* 0x000000ffff327224 */ /* 0x000fe200078e0026 */
[----:B------:R-:W3:Y:S01]  /*4210*/  LDG.E.64 R12, desc[UR8][R6.64+0x20] ;  /* 0x00002008060c7981 */ /* 0x000ee2000c1e1b00 */
[----:B------:R-:W-:Y:S01]  /*4220*/  IMAD.MOV.U32 R58, RZ, RZ, R43 ;  /* 0x000000ffff3a7224 */ /* 0x000fe200078e002b */
[----:B------:R-:W-:-:S02]  /*4230*/  MOV R59, R42 ;  /* 0x0000002a003b7202 */ /* 0x000fc40000000f00 */
[----:B-1----:R-:W4:Y:S04]  /*4240*/  LDG.E.64 R16, desc[UR8][R6.64+0x40] ;  /* 0x0000400806107981 */ /* 0x002f28000c1e1b00 */
[----:B------:R-:W4:Y:S04]  /*4250*/  LDG.E.64 R34, desc[UR8][R6.64+0x60] ;  /* 0x0000600806227981 */ /* 0x000f28000c1e1b00 */
[----:B------:R-:W4:Y:S04]  /*4260*/  LDG.E.64 R38, desc[UR8][R6.64+0x80] ;  /* 0x0000800806267981 */ /* 0x000f28000c1e1b00 */
[----:B------:R-:W4:Y:S04]  /*4270*/  LDG.E.64 R42, desc[UR8][R6.64+0xa0] ;  /* 0x0000a008062a7981 */ /* 0x000f28000c1e1b00 */
[----:B------:R-:W4:Y:S04]  /*4280*/  LDG.E.64 R46, desc[UR8][R6.64+0xc0] ;  /* 0x0000c008062e7981 */ /* 0x000f28000c1e1b00 */
[----:B0-----:R-:W4:Y:S01]  /*4290*/  LDG.E.64 R18, desc[UR8][R6.64+0xe0] ;  /* 0x0000e00806127981 */ /* 0x001f22000c1e1b00 */
[----:B------:R-:W-:-:S02]  /*42a0*/  IMAD R11, R95, UR4, RZ ;  /* 0x000000045f0b7c24 */ /* 0x000fc4000f8e02ff */
[----:B------:R-:W-:Y:S02]  /*42b0*/  IMAD R15, R200, UR4, RZ ;  /* 0x00000004c80f7c24 */ /* 0x000fe4000f8e02ff */
[----:B--2---:R-:W-:Y:S02]  /*42c0*/  IMAD R8, R8, UR5, R11 ;  /* 0x0000000508087c24 */ /* 0x004fe4000f8e020b */
[----:B------:R-:W-:Y:S02]  /*42d0*/  IMAD R9, R9, UR5, RZ ;  /* 0x0000000509097c24 */ /* 0x000fe4000f8e02ff */
[----:B---3--:R-:W-:Y:S02]  /*42e0*/  IMAD R0, R13, UR5, RZ ;  /* 0x000000050d007c24 */ /* 0x008fe4000f8e02ff */
[----:B------:R-:W-:Y:S02]  /*42f0*/  IMAD R11, R160, UR4, RZ ;  /* 0x00000004a00b7c24 */ /* 0x000fe4000f8e02ff */
[----:B------:R-:W-:-:S02]  /*4300*/  IMAD R9, R94, UR4, R9 ;  /* 0x000000045e097c24 */ /* 0x000fc4000f8e0209 */
[----:B------:R-:W-:Y:S02]  /*4310*/  IMAD R12, R12, UR5, R15 ;  /* 0x000000050c0c7c24 */ /* 0x000fe4000f8e020f */
[----:B------:R-:W-:Y:S02]  /*4320*/  IMAD R13, R201, UR4, R0 ;  /* 0x00000004c90d7c24 */ /* 0x000fe4000f8e0200 */
[----:B----4-:R-:W-:Y:S02]  /*4330*/  IMAD R16, R16, UR5, R11 ;  /* 0x0000000510107c24 */ /* 0x010fe4000f8e020b */
[----:B------:R-:W-:Y:S02]  /*4340*/  IMAD R0, R17, UR5, RZ ;  /* 0x0000000511007c24 */ /* 0x000fe4000f8e02ff */
[----:B------:R-:W-:Y:S02]  /*4350*/  IMAD R15, R136, UR4, RZ ;  /* 0x00000004880f7c24 */ /* 0x000fe4000f8e02ff */
[----:B------:R-:W-:-:S02]  /*4360*/  IMAD R4, R35, UR5, RZ ;  /* 0x0000000523047c24 */ /* 0x000fc4000f8e02ff */
[----:B------:R-:W-:Y:S01]  /*4370*/  IMAD R11, R132, UR4, RZ ;  /* 0x00000004840b7c24 */ /* 0x000fe2000f8e02ff */
[----:B------:R0:W-:Y:S01]  /*4380*/  STG.E.64 desc[UR8][R6.64], R8 ;  /* 0x0000000806007986 */ /* 0x0001e2000c101b08 */
[----:B------:R-:W-:Y:S02]  /*4390*/  IMAD R17, R161, UR4, R0 ;  /* 0x00000004a1117c24 */ /* 0x000fe4000f8e0200 */
[----:B------:R-:W-:Y:S02]  /*43a0*/  IMAD R34, R34, UR5, R15 ;  /* 0x0000000522227c24 */ /* 0x000fe4000f8e020f */
[----:B------:R-:W-:Y:S02]  /*43b0*/  IMAD R35, R137, UR4, R4 ;  /* 0x0000000489237c24 */ /* 0x000fe4000f8e0204 */
[----:B------:R-:W-:Y:S02]  /*43c0*/  IMAD R38, R38, UR5, R11 ;  /* 0x0000000526267c24 */ /* 0x000fe4000f8e020b */
[----:B------:R-:W-:-:S02]  /*43d0*/  IMAD R0, R39, UR5, RZ ;  /* 0x0000000527007c24 */ /* 0x000fc4000f8e02ff */
[----:B------:R-:W-:Y:S02]  /*43e0*/  IMAD R15, R128, UR4, RZ ;  /* 0x00000004800f7c24 */ /* 0x000fe4000f8e02ff */
[----:B------:R-:W-:Y:S02]  /*43f0*/  IMAD R4, R43, UR5, RZ ;  /* 0x000000052b047c24 */ /* 0x000fe4000f8e02ff */
[----:B0-----:R-:W-:Y:S02]  /*4400*/  IMAD R9, R91, UR4, RZ ;  /* 0x000000045b097c24 */ /* 0x001fe4000f8e02ff */
[----:B------:R-:W-:Y:S02]  /*4410*/  IMAD R47, R47, UR5, RZ ;  /* 0x000000052f2f7c24 */ /* 0x000fe4000f8e02ff */
[----:B------:R-:W-:Y:S02]  /*4420*/  IMAD R11, R90, UR4, RZ ;  /* 0x000000045a0b7c24 */ /* 0x000fe4000f8e02ff */
[----:B------:R-:W-:-:S02]  /*4430*/  IMAD R19, R19, UR5, RZ ;  /* 0x0000000513137c24 */ /* 0x000fc4000f8e02ff */
[----:B------:R-:W-:Y:S02]  /*4440*/  IMAD R39, R133, UR4, R0 ;  /* 0x0000000485277c24 */ /* 0x000fe4000f8e0200 */
[----:B------:R-:W-:Y:S02]  /*4450*/  IMAD R42, R42, UR5, R15 ;  /* 0x000000052a2a7c24 */ /* 0x000fe4000f8e020f */
[----:B------:R-:W-:Y:S02]  /*4460*/  IMAD R43, R129, UR4, R4 ;  /* 0x00000004812b7c24 */ /* 0x000fe4000f8e0204 */
[----:B------:R-:W-:Y:S02]  /*4470*/  IMAD R46, R46, UR5, R9 ;  /* 0x000000052e2e7c24 */ /* 0x000fe4000f8e0209 */
[----:B------:R-:W-:Y:S02]  /*4480*/  IMAD R47, R87, UR4, R47 ;  /* 0x00000004572f7c24 */ /* 0x000fe4000f8e022f */
[----:B------:R-:W-:-:S02]  /*4490*/  IMAD R18, R18, UR5, R11 ;  /* 0x0000000512127c24 */ /* 0x000fc4000f8e020b */
[----:B------:R-:W-:Y:S02]  /*44a0*/  IMAD R19, R86, UR4, R19 ;  /* 0x0000000456137c24 */ /* 0x000fe4000f8e0213 */
[----:B------:R-:W-:Y:S01]  /*44b0*/  IMAD.WIDE R8, R5, 0x40, R2 ;  /* 0x0000004005087825 */ /* 0x000fe200078e0202 */
[----:B------:R-:W-:Y:S04]  /*44c0*/  STG.E.64 desc[UR8][R6.64+0x20], R12 ;  /* 0x0000200c06007986 */ /* 0x000fe8000c101b08 */
[----:B------:R0:W-:Y:S04]  /*44d0*/  STG.E.64 desc[UR8][R6.64+0x40], R16 ;  /* 0x0000401006007986 */ /* 0x0001e8000c101b08 */
[----:B------:R1:W-:Y:S04]  /*44e0*/  STG.E.64 desc[UR8][R6.64+0x60], R34 ;  /* 0x0000602206007986 */ /* 0x0003e8000c101b08 */
[----:B------:R2:W-:Y:S04]  /*44f0*/  STG.E.64 desc[UR8][R6.64+0x80], R38 ;  /* 0x0000802606007986 */ /* 0x0005e8000c101b08 */
[----:B------:R-:W-:Y:S04]  /*4500*/  STG.E.64 desc[UR8][R6.64+0xa0], R42 ;  /* 0x0000a02a06007986 */ /* 0x000fe8000c101b08 */
[----:B------:R-:W-:Y:S04]  /*4510*/  STG.E.64 desc[UR8][R6.64+0xc0], R46 ;  /* 0x0000c02e06007986 */ /* 0x000fe8000c101b08 */
[----:B------:R3:W-:Y:S04]  /*4520*/  STG.E.64 desc[UR8][R6.64+0xe0], R18 ;  /* 0x0000e01206007986 */ /* 0x0007e8000c101b08 */
[----:B------:R-:W4:Y:S04]  /*4530*/  LDG.E.64 R14, desc[UR8][R8.64+0x20] ;  /* 0x00002008080e7981 */ /* 0x000f28000c1e1b00 */
[----:B------:R-:W4:Y:S04]  /*4540*/  LDG.E.64 R10, desc[UR8][R8.64] ;  /* 0x00000008080a7981 */ /* 0x000f28000c1e1b00 */
[----:B0-----:R-:W4:Y:S04]  /*4550*/  LDG.E.64 R16, desc[UR8][R8.64+0x40] ;  /* 0x0000400808107981 */ /* 0x001f28000c1e1b00 */
[----:B------:R-:W4:Y:S04]  /*4560*/  LDG.E.64 R22, desc[UR8][R8.64+0x60] ;  /* 0x0000600808167981 */ /* 0x000f28000c1e1b00 */
[----:B------:R-:W4:Y:S04]  /*4570*/  LDG.E.64 R26, desc[UR8][R8.64+0x80] ;  /* 0x00008008081a7981 */ /* 0x000f28000c1e1b00 */
[----:B------:R-:W4:Y:S04]  /*4580*/  LDG.E.64 R30, desc[UR8][R8.64+0xa0] ;  /* 0x0000a008081e7981 */ /* 0x000f28000c1e1b00 */
[----:B-1----:R-:W4:Y:S04]  /*4590*/  LDG.E.64 R34, desc[UR8][R8.64+0xc0] ;  /* 0x0000c00808227981 */ /* 0x002f28000c1e1b00 */
[----:B--2---:R-:W2:Y:S01]  /*45a0*/  LDG.E.64 R38, desc[UR8][R8.64+0xe0] ;  /* 0x0000e00808267981 */ /* 0x004ea2000c1e1b00 */
[----:B---3--:R-:W-:-:S02]  /*45b0*/  IMAD R7, R204, UR4, RZ ;  /* 0x00000004cc077c24 */ /* 0x008fc4000f8e02ff */
[----:B------:R-:W-:Y:S02]  /*45c0*/  IMAD R13, R83, UR4, RZ ;  /* 0x00000004530d7c24 */ /* 0x000fe4000f8e02ff */
[----:B----4-:R-:W-:Y:S02]  /*45d0*/  IMAD R14, R14, UR5, R7 ;  /* 0x000000050e0e7c24 */ /* 0x010fe4000f8e0207 */
[----:B------:R-:W-:Y:S02]  /*45e0*/  IMAD R0, R15, UR5, RZ ;  /* 0x000000050f007c24 */ /* 0x000fe4000f8e02ff */
[----:B------:R-:W-:Y:S02]  /*45f0*/  IMAD R11, R11, UR5, RZ ;  /* 0x000000050b0b7c24 */ /* 0x000fe4000f8e02ff */
[----:B------:R-:W-:Y:S02]  /*4600*/  IMAD R7, R116, UR4, RZ ;  /* 0x0000000474077c24 */ /* 0x000fe4000f8e02ff */
[----:B------:R-:W-:-:S02]  /*4610*/  IMAD R10, R10, UR5, R13 ;  /* 0x000000050a0a7c24 */ /* 0x000fc4000f8e020d */
[----:B------:R-:W-:Y:S02]  /*4620*/  IMAD R11, R82, UR4, R11 ;  /* 0x00000004520b7c24 */ /* 0x000fe4000f8e020b */
[----:B------:R-:W-:Y:S02]  /*4630*/  IMAD R15, R205, UR4, R0 ;  /* 0x00000004cd0f7c24 */ /* 0x000fe4000f8e0200 */
[----:B------:R-:W-:Y:S02]  /*4640*/  IMAD R16, R16, UR5, R7 ;  /* 0x0000000510107c24 */ /* 0x000fe4000f8e0207 */
        /* <DEDUP_REMOVED lines=12> */
[----:B------:R-:W-:Y:S02]  /*4710*/  IMAD R7, R81, UR4, RZ ;  /* 0x0000000451077c24 */ /* 0x000fe4000f8e02ff */
[----:B------:R-:W-:Y:S02]  /*4720*/  IMAD R35, R35, UR5, RZ ;  /* 0x0000000523237c24 */ /* 0x000fe4000f8e02ff */
[----:B0-----:R-:W-:Y:S02]  /*4730*/  IMAD R11, R80, UR4, RZ ;  /* 0x00000004500b7c24 */ /* 0x001fe4000f8e02ff */
[----:B--2---:R-:W-:-:S02]  /*4740*/  IMAD R39, R39, UR5, RZ ;  /* 0x0000000527277c24 */ /* 0x004fc4000f8e02ff */
        /* <DEDUP_REMOVED lines=8> */
[----:B------:R0:W-:Y:S04]  /*47d0*/  STG.E.64 desc[UR8][R8.64+0x20], R14 ;  /* 0x0000200e08007986 */ /* 0x0001e8000c101b08 */
[----:B------:R1:W-:Y:S04]  /*47e0*/  STG.E.64 desc[UR8][R8.64+0x40], R16 ;  /* 0x0000401008007986 */ /* 0x0003e8000c101b08 */
[----:B------:R2:W-:Y:S04]  /*47f0*/  STG.E.64 desc[UR8][R8.64+0x60], R22 ;  /* 0x0000601608007986 */ /* 0x0005e8000c101b08 */
[----:B------:R3:W-:Y:S04]  /*4800*/  STG.E.64 desc[UR8][R8.64+0x80], R26 ;  /* 0x0000801a08007986 */ /* 0x0007e8000c101b08 */
[----:B------:R-:W-:Y:S04]  /*4810*/  STG.E.64 desc[UR8][R8.64+0xa0], R30 ;  /* 0x0000a01e08007986 */ /* 0x000fe8000c101b08 */
[----:B------:R-:W-:Y:S04]  /*4820*/  STG.E.64 desc[UR8][R8.64+0xc0], R34 ;  /* 0x0000c02208007986 */ /* 0x000fe8000c101b08 */
[----:B------:R4:W-:Y:S04]  /*4830*/  STG.E.64 desc[UR8][R8.64+0xe0], R38 ;  /* 0x0000e02608007986 */ /* 0x0009e8000c101b08 */
[----:B0-----:R-:W4:Y:S04]  /*4840*/  LDG.E.64 R14, desc[UR8][R6.64+0x20] ;  /* 0x00002008060e7981 */ /* 0x001f28000c1e1b00 */
[----:B------:R-:W4:Y:S04]  /*4850*/  LDG.E.64 R10, desc[UR8][R6.64] ;  /* 0x00000008060a7981 */ /* 0x000f28000c1e1b00 */
[----:B-1----:R-:W4:Y:S04]  /*4860*/  LDG.E.64 R16, desc[UR8][R6.64+0x40] ;  /* 0x0000400806107981 */ /* 0x002f28000c1e1b00 */
[----:B------:R-:W4:Y:S04]  /*4870*/  LDG.E.64 R18, desc[UR8][R6.64+0x60] ;  /* 0x0000600806127981 */ /* 0x000f28000c1e1b00 */
[----:B--2---:R-:W2:Y:S04]  /*4880*/  LDG.E.64 R22, desc[UR8][R6.64+0x80] ;  /* 0x0000800806167981 */ /* 0x004ea8000c1e1b00 */
[----:B------:R-:W2:Y:S04]  /*4890*/  LDG.E.64 R42, desc[UR8][R6.64+0xa0] ;  /* 0x0000a008062a7981 */ /* 0x000ea8000c1e1b00 */
[----:B------:R-:W2:Y:S04]  /*48a0*/  LDG.E.64 R46, desc[UR8][R6.64+0xc0] ;  /* 0x0000c008062e7981 */ /* 0x000ea8000c1e1b00 */
[----:B---3--:R-:W3:Y:S01]  /*48b0*/  LDG.E.64 R26, desc[UR8][R6.64+0xe0] ;  /* 0x0000e008061a7981 */ /* 0x008ee2000c1e1b00 */
[----:B----4-:R-:W-:-:S02]  /*48c0*/  IMAD R9, R176, UR4, RZ ;  /* 0x00000004b0097c24 */ /* 0x010fc4000f8e02ff */
[----:B------:R-:W-:Y:S02]  /*48d0*/  IMAD R13, R75, UR4, RZ ;  /* 0x000000044b0d7c24 */ /* 0x000fe4000f8e02ff */
[----:B------:R-:W-:-:S04]  /*48e0*/  IMAD.WIDE R2, R5, 0x80, R2 ;  /* 0x0000008005027825 */ /* 0x000fc800078e0202 */
[----:B------:R-:W-:Y:S02]  /*48f0*/  IMAD R0, R15, UR5, RZ ;  /* 0x000000050f007c24 */ /* 0x000fe4000f8e02ff */
[----:B------:R-:W-:Y:S02]  /*4900*/  IMAD R14, R14, UR5, R9 ;  /* 0x000000050e0e7c24 */ /* 0x000fe4000f8e0209 */
[----:B------:R-:W-:Y:S02]  /*4910*/  IMAD R15, R177, UR4, R0 ;  /* 0x00000004b10f7c24 */ /* 0x000fe4000f8e0200 */
[----:B------:R-:W-:Y:S02]  /*4920*/  IMAD R11, R11, UR5, RZ ;  /* 0x000000050b0b7c24 */ /* 0x000fe4000f8e02ff */
[----:B------:R-:W-:Y:S02]  /*4930*/  IMAD R9, R96, UR4, RZ ;  /* 0x0000000460097c24 */ /* 0x000fe4000f8e02ff */
[----:B------:R-:W-:-:S02]  /*4940*/  IMAD R0, R17, UR5, RZ ;  /* 0x0000000511007c24 */ /* 0x000fc4000f8e02ff */
[----:B------:R-:W-:Y:S02]  /*4950*/  IMAD R10, R10, UR5, R13 ;  /* 0x000000050a0a7c24 */ /* 0x000fe4000f8e020d */
[----:B------:R-:W-:Y:S02]  /*4960*/  IMAD R11, R74, UR4, R11 ;  /* 0x000000044a0b7c24 */ /* 0x000fe4000f8e020b */
[----:B------:R-:W-:Y:S02]  /*4970*/  IMAD R16, R16, UR5, R9 ;  /* 0x0000000510107c24 */ /* 0x000fe4000f8e0209 */
[----:B------:R-:W-:Y:S02]  /*4980*/  IMAD R17, R97, UR4, R0 ;  /* 0x0000000461117c24 */ /* 0x000fe4000f8e0200 */
[----:B------:R-:W-:Y:S02]  /*4990*/  IMAD R13, R92, UR4, RZ ;  /* 0x000000045c0d7c24 */ /* 0x000fe4000f8e02ff */
[----:B------:R-:W-:-:S02]  /*49a0*/  IMAD R4, R19, UR5, RZ ;  /* 0x0000000513047c24 */ /* 0x000fc4000f8e02ff */
[----:B------:R-:W-:Y:S02]  /*49b0*/  IMAD R9, R104, UR4, RZ ;  /* 0x0000000468097c24 */ /* 0x000fe4000f8e02ff */
[----:B--2---:R-:W-:Y:S01]  /*49c0*/  IMAD R0, R23, UR5, RZ ;  /* 0x0000000517007c24 */ /* 0x004fe2000f8e02ff */
[----:B------:R0:W-:Y:S01]  /*49d0*/  STG.E.64 desc[UR8][R6.64], R10 ;  /* 0x0000000a06007986 */ /* 0x0001e2000c101b08 */
[----:B------:R-:W-:Y:S02]  /*49e0*/  IMAD R18, R18, UR5, R13 ;  /* 0x0000000512127c24 */ /* 0x000fe4000f8e020d */
[----:B------:R-:W-:Y:S02]  /*49f0*/  IMAD R19, R93, UR4, R4 ;  /* 0x000000045d137c24 */ /* 0x000fe4000f8e0204 */
[----:B------:R-:W-:Y:S02]  /*4a00*/  IMAD R22, R22, UR5, R9 ;  /* 0x0000000516167c24 */ /* 0x000fe4000f8e0209 */
[----:B------:R-:W-:-:S02]  /*4a10*/  IMAD R23, R105, UR4, R0 ;  /* 0x0000000469177c24 */ /* 0x000fc4000f8e0200 */
[----:B------:R-:W-:Y:S02]  /*4a20*/  IMAD R13, R220, UR4, RZ ;  /* 0x00000004dc0d7c24 */ /* 0x000fe4000f8e02ff */
[----:B------:R-:W-:Y:S02]  /*4a30*/  IMAD R4, R43, UR5, RZ ;  /* 0x000000052b047c24 */ /* 0x000fe4000f8e02ff */
[----:B------:R-:W-:Y:S02]  /*4a40*/  IMAD R9, R228, UR4, RZ ;  /* 0x00000004e4097c24 */ /* 0x000fe4000f8e02ff */
[----:B------:R-:W-:Y:S02]  /*4a50*/  IMAD R0, R47, UR5, RZ ;  /* 0x000000052f007c24 */ /* 0x000fe4000f8e02ff */
[----:B0-----:R-:W-:Y:S02]  /*4a60*/  IMAD R11, R71, UR4, RZ ;  /* 0x00000004470b7c24 */ /* 0x001fe4000f8e02ff */
[----:B---3--:R-:W-:-:S02]  /*4a70*/  IMAD R27, R27, UR5, RZ ;  /* 0x000000051b1b7c24 */ /* 0x008fc4000f8e02ff */
[----:B------:R-:W-:Y:S02]  /*4a80*/  IMAD R42, R42, UR5, R13 ;  /* 0x000000052a2a7c24 */ /* 0x000fe4000f8e020d */
[----:B------:R-:W-:Y:S02]  /*4a90*/  IMAD R43, R221, UR4, R4 ;  /* 0x00000004dd2b7c24 */ /* 0x000fe4000f8e0204 */
[----:B------:R-:W-:Y:S02]  /*4aa0*/  IMAD R46, R46, UR5, R9 ;  /* 0x000000052e2e7c24 */ /* 0x000fe4000f8e0209 */
[----:B------:R-:W-:Y:S02]  /*4ab0*/  IMAD R47, R229, UR4, R0 ;  /* 0x00000004e52f7c24 */ /* 0x000fe4000f8e0200 */
[----:B------:R-:W-:Y:S02]  /*4ac0*/  IMAD R26, R26, UR5, R11 ;  /* 0x000000051a1a7c24 */ /* 0x000fe4000f8e020b */
[----:B------:R-:W-:Y:S01]  /*4ad0*/  IMAD R27, R70, UR4, R27 ;  /* 0x00000004461b7c24 */ /* 0x000fe2000f8e021b */
[----:B------:R0:W-:Y:S04]  /*4ae0*/  STG.E.64 desc[UR8][R6.64+0x20], R14 ;  /* 0x0000200e06007986 */ /* 0x0001e8000c101b08 */
        /* <DEDUP_REMOVED lines=9> */
[----:B-1----:R-:W4:Y:S04]  /*4b80*/  LDG.E.64 R16, desc[UR8][R2.64+0x60] ;  /* 0x0000600802107981 */ /* 0x002f28000c1e1b00 */
[----:B--2---:R-:W2:Y:S04]  /*4b90*/  LDG.E.64 R18, desc[UR8][R2.64+0x80] ;  /* 0x0000800802127981 */ /* 0x004ea8000c1e1b00 */
[----:B------:R-:W2:Y:S04]  /*4ba0*/  LDG.E.64 R30, desc[UR8][R2.64+0xa0] ;  /* 0x0000a008021e7981 */ /* 0x000ea8000c1e1b00 */
[----:B------:R-:W2:Y:S04]  /*4bb0*/  LDG.E.64 R34, desc[UR8][R2.64+0xc0] ;  /* 0x0000c00802227981 */ /* 0x000ea8000c1e1b00 */
[----:B---3--:R-:W3:Y:S01]  /*4bc0*/  LDG.E.64 R22, desc[UR8][R2.64+0xe0] ;  /* 0x0000e00802167981 */ /* 0x008ee2000c1e1b00 */
[----:B----4-:R-:W-:-:S02]  /*4bd0*/  IMAD R7, R88, UR4, RZ ;  /* 0x0000000458077c24 */ /* 0x010fc4000f8e02ff */
[----:B------:R-:W-:Y:S02]  /*4be0*/  IMAD R11, R67, UR4, RZ ;  /* 0x00000004430b7c24 */ /* 0x000fe4000f8e02ff */
[----:B------:R-:W-:Y:S02]  /*4bf0*/  IMAD R0, R13, UR5, RZ ;  /* 0x000000050d007c24 */ /* 0x000fe4000f8e02ff */
[----:B------:R-:W-:Y:S02]  /*4c00*/  IMAD R12, R12, UR5, R7 ;  /* 0x000000050c0c7c24 */ /* 0x000fe4000f8e0207 */
[----:B------:R-:W-:Y:S02]  /*4c10*/  IMAD R13, R89, UR4, R0 ;  /* 0x00000004590d7c24 */ /* 0x000fe4000f8e0200 */
[----:B------:R-:W-:Y:S02]  /*4c20*/  IMAD R9, R9, UR5, RZ ;  /* 0x0000000509097c24 */ /* 0x000fe4000f8e02ff */
[----:B------:R-:W-:-:S02]  /*4c30*/  IMAD R7, R76, UR4, RZ ;  /* 0x000000044c077c24 */ /* 0x000fc4000f8e02ff */
[----:B------:R-:W-:Y:S02]  /*4c40*/  IMAD R0, R15, UR5, RZ ;  /* 0x000000050f007c24 */ /* 0x000fe4000f8e02ff */
[----:B------:R-:W-:Y:S02]  /*4c50*/  IMAD R4, R17, UR5, RZ ;  /* 0x0000000511047c24 */ /* 0x000fe4000f8e02ff */
[----:B------:R-:W-:Y:S02]  /*4c60*/  IMAD R8, R8, UR5, R11 ;  /* 0x0000000508087c24 */ /* 0x000fe4000f8e020b */
[----:B------:R-:W-:Y:S02]  /*4c70*/  IMAD R9, R66, UR4, R9 ;  /* 0x0000000442097c24 */ /* 0x000fe4000f8e0209 */
[----:B------:R-:W-:Y:S02]  /*4c80*/  IMAD R14, R14, UR5, R7 ;  /* 0x000000050e0e7c24 */ /* 0x000fe4000f8e0207 */
[----:B------:R-:W-:-:S02]  /*4c90*/  IMAD R15, R77, UR4, R0 ;  /* 0x000000044d0f7c24 */ /* 0x000fc4000f8e0200 */
[----:B------:R-:W-:Y:S02]  /*4ca0*/  IMAD R17, R73, UR4, R4 ;  /* 0x0000000449117c24 */ /* 0x000fe4000f8e0204 */
[----:B------:R-:W-:Y:S02]  /*4cb0*/  IMAD R11, R72, UR4, RZ ;  /* 0x00000004480b7c24 */ /* 0x000fe4000f8e02ff */
[----:B------:R-:W-:Y:S02]  /*4cc0*/  IMAD R7, R68, UR4, RZ ;  /* 0x0000000444077c24 */ /* 0x000fe4000f8e02ff */
[----:B--2---:R-:W-:Y:S02]  /*4cd0*/  IMAD R0, R19, UR5, RZ ;  /* 0x0000000513007c24 */ /* 0x004fe4000f8e02ff */
[----:B------:R-:W-:Y:S01]  /*4ce0*/  IMAD R4, R31, UR5, RZ ;  /* 0x000000051f047c24 */ /* 0x000fe2000f8e02ff */
[----:B------:R0:W-:Y:S01]  /*4cf0*/  STG.E.64 desc[UR8][R2.64], R8 ;  /* 0x0000000802007986 */ /* 0x0001e2000c101b08 */
[----:B------:R-:W-:-:S02]  /*4d00*/  IMAD R16, R16, UR5, R11 ;  /* 0x0000000510107c24 */ /* 0x000fc4000f8e020b */
[----:B------:R-:W-:Y:S02]  /*4d10*/  IMAD R18, R18, UR5, R7 ;  /* 0x0000000512127c24 */ /* 0x000fe4000f8e0207 */
[----:B------:R-:W-:Y:S02]  /*4d20*/  IMAD R19, R69, UR4, R0 ;  /* 0x0000000445137c24 */ /* 0x000fe4000f8e0200 */
[----:B------:R-:W-:Y:S02]  /*4d30*/  IMAD R31, R65, UR4, R4 ;  /* 0x00000004411f7c24 */ /* 0x000fe4000f8e0204 */
[----:B------:R-:W-:Y:S02]  /*4d40*/  IMAD R11, R64, UR4, RZ ;  /* 0x00000004400b7c24 */ /* 0x000fe4000f8e02ff */
[----:B------:R-:W-:Y:S02]  /*4d50*/  IMAD R7, R212, UR4, RZ ;  /* 0x00000004d4077c24 */ /* 0x000fe4000f8e02ff */
[----:B------:R-:W-:-:S02]  /*4d60*/  IMAD R0, R35, UR5, RZ ;  /* 0x0000000523007c24 */ /* 0x000fc4000f8e02ff */
[----:B0-----:R-:W-:Y:S02]  /*4d70*/  IMAD R9, R240, UR4, RZ ;  /* 0x00000004f0097c24 */ /* 0x001fe4000f8e02ff */
[----:B---3--:R-:W-:Y:S02]  /*4d80*/  IMAD R4, R23, UR5, RZ ;  /* 0x0000000517047c24 */ /* 0x008fe4000f8e02ff */
[----:B------:R-:W-:Y:S02]  /*4d90*/  IMAD R30, R30, UR5, R11 ;  /* 0x000000051e1e7c24 */ /* 0x000fe4000f8e020b */
[----:B------:R-:W-:Y:S02]  /*4da0*/  IMAD R34, R34, UR5, R7 ;  /* 0x0000000522227c24 */ /* 0x000fe4000f8e0207 */
[----:B------:R-:W-:Y:S02]  /*4db0*/  IMAD R35, R213, UR4, R0 ;  /* 0x00000004d5237c24 */ /* 0x000fe4000f8e0200 */
[----:B------:R-:W-:-:S02]  /*4dc0*/  IMAD R22, R22, UR5, R9 ;  /* 0x0000000516167c24 */ /* 0x000fc4000f8e0209 */
[----:B------:R-:W-:Y:S02]  /*4dd0*/  IMAD R23, R241, UR4, R4 ;  /* 0x00000004f1177c24 */ /* 0x000fe4000f8e0204 */
[----:B------:R-:W-:Y:S01]  /*4de0*/  IMAD.WIDE R6, R5, 0x20, R2 ;  /* 0x0000002005067825 */ /* 0x000fe200078e0202 */
[----:B------:R0:W-:Y:S04]  /*4df0*/  STG.E.64 desc[UR8][R2.64+0x20], R12 ;  /* 0x0000200c02007986 */ /* 0x0001e8000c101b08 */
[----:B------:R-:W-:Y:S04]  /*4e00*/  STG.E.64 desc[UR8][R2.64+0x40], R14 ;  /* 0x0000400e02007986 */ /* 0x000fe8000c101b08 */
        /* <DEDUP_REMOVED lines=9> */
[----:B------:R-:W4:Y:S04]  /*4ea0*/  LDG.E.64 R38, desc[UR8][R6.64+0x80] ;  /* 0x0000800806267981 */ /* 0x000f28000c1e1b00 */
[----:B------:R-:W4:Y:S04]  /*4eb0*/  LDG.E.64 R42, desc[UR8][R6.64+0xa0] ;  /* 0x0000a008062a7981 */ /* 0x000f28000c1e1b00 */
[----:B------:R-:W4:Y:S04]  /*4ec0*/  LDG.E.64 R46, desc[UR8][R6.64+0xc0] ;  /* 0x0000c008062e7981 */ /* 0x000f28000c1e1b00 */
[----:B--2---:R-:W2:Y:S01]  /*4ed0*/  LDG.E.64 R18, desc[UR8][R6.64+0xe0] ;  /* 0x0000e00806127981 */ /* 0x004ea2000c1e1b00 */
[----:B------:R-:W-:-:S02]  /*4ee0*/  IMAD R11, R63, UR4, RZ ;  /* 0x000000043f0b7c24 */ /* 0x000fc4000f8e02ff */
[----:B------:R-:W-:Y:S02]  /*4ef0*/  IMAD R15, R84, UR4, RZ ;  /* 0x00000004540f7c24 */ /* 0x000fe4000f8e02ff */
[----:B---3--:R-:W-:-:S04]  /*4f00*/  IMAD.WIDE R2, R5, 0x40, R2 ;  /* 0x0000004005027825 */ /* 0x008fc800078e0202 */
[----:B----4-:R-:W-:Y:S02]  /*4f10*/  IMAD R0, R13, UR5, RZ ;  /* 0x000000050d007c24 */ /* 0x010fe4000f8e02ff */
        /* <DEDUP_REMOVED lines=12> */
[----:B------:R-:W-:Y:S01]  /*4fe0*/  IMAD R0, R39, UR5, RZ ;  /* 0x0000000527007c24 */ /* 0x000fe2000f8e02ff */
        /* <DEDUP_REMOVED lines=8> */
[----:B0-----:R-:W-:Y:S02]  /*5070*/  IMAD R9, R244, UR4, RZ ;  /* 0x00000004f4097c24 */ /* 0x001fe4000f8e02ff */
[----:B------:R-:W-:Y:S02]  /*5080*/  IMAD R11, R59, UR4, RZ ;  /* 0x000000043b0b7c24 */ /* 0x000fe4000f8e02ff */
[----:B--2---:R-:W-:-:S02]  /*5090*/  IMAD R19, R19, UR5, RZ ;  /* 0x0000000513137c24 */ /* 0x004fc4000f8e02ff */
        /* <DEDUP_REMOVED lines=9> */
[----:B------:R-:W-:Y:S04]  /*5130*/  STG.E.64 desc[UR8][R6.64+0x80], R38 ;  /* 0x0000802606007986 */ /* 0x000fe8000c101b08 */
[----:B------:R-:W-:Y:S04]  /*5140*/  STG.E.64 desc[UR8][R6.64+0xa0], R42 ;  /* 0x0000a02a06007986 */ /* 0x000fe8000c101b08 */
[----:B------:R-:W-:Y:S04]  /*5150*/  STG.E.64 desc[UR8][R6.64+0xc0], R46 ;  /* 0x0000c02e06007986 */ /* 0x000fe8000c101b08 */
[----:B------:R3:W-:Y:S04]  /*5160*/  STG.E.64 desc[UR8][R6.64+0xe0], R18 ;  /* 0x0000e01206007986 */ /* 0x0007e8000c101b08 */
[----:B0-----:R-:W4:Y:S04]  /*5170*/  LDG.E.64 R12, desc[UR8][R2.64+0x20] ;  /* 0x00002008020c7981 */ /* 0x001f28000c1e1b00 */
[----:B------:R-:W4:Y:S04]  /*5180*/  LDG.E.64 R8, desc[UR8][R2.64] ;  /* 0x0000000802087981 */ /* 0x000f28000c1e1b00 */
[----:B------:R-:W4:Y:S04]  /*5190*/  LDG.E.64 R14, desc[UR8][R2.64+0x40] ;  /* 0x00004008020e7981 */ /* 0x000f28000c1e1b00 */
[----:B-1----:R-:W4:Y:S04]  /*51a0*/  LDG.E.64 R16, desc[UR8][R2.64+0x60] ;  /* 0x0000600802107981 */ /* 0x002f28000c1e1b00 */
[----:B------:R-:W4:Y:S04]  /*51b0*/  LDG.E.64 R22, desc[UR8][R2.64+0x80] ;  /* 0x0000800802167981 */ /* 0x000f28000c1e1b00 */
[----:B--2---:R-:W2:Y:S04]  /*51c0*/  LDG.E.64 R26, desc[UR8][R2.64+0xa0] ;  /* 0x0000a008021a7981 */ /* 0x004ea8000c1e1b00 */
[----:B------:R-:W2:Y:S04]  /*51d0*/  LDG.E.64 R30, desc[UR8][R2.64+0xc0] ;  /* 0x0000c008021e7981 */ /* 0x000ea8000c1e1b00 */
[----:B------:R-:W2:Y:S01]  /*51e0*/  LDG.E.64 R32, desc[UR8][R2.64+0xe0] ;  /* 0x0000e00802207981 */ /* 0x000ea2000c1e1b00 */
[----:B---3--:R-:W-:-:S02]  /*51f0*/  IMAD R7, R188, UR4, RZ ;  /* 0x00000004bc077c24 */ /* 0x008fc4000f8e02ff */
[----:B------:R-:W-:Y:S02]  /*5200*/  IMAD R11, R55, UR4, RZ ;  /* 0x00000004370b7c24 */ /* 0x000fe4000f8e02ff */
[----:B----4-:R-:W-:Y:S02]  /*5210*/  IMAD R0, R13, UR5, RZ ;  /* 0x000000050d007c24 */ /* 0x010fe4000f8e02ff */
[----:B------:R-:W-:Y:S02]  /*5220*/  IMAD R12, R12, UR5, R7 ;  /* 0x000000050c0c7c24 */ /* 0x000fe4000f8e0207 */
[----:B------:R-:W-:Y:S02]  /*5230*/  IMAD R13, R189, UR4, R0 ;  /* 0x00000004bd0d7c24 */ /* 0x000fe4000f8e0200 */
[----:B------:R-:W-:Y:S02]  /*5240*/  IMAD R9, R9, UR5, RZ ;  /* 0x0000000509097c24 */ /* 0x000fe4000f8e02ff */
[----:B------:R-:W-:-:S02]  /*5250*/  IMAD R7, R40, UR4, RZ ;  /* 0x0000000428077c24 */ /* 0x000fc4000f8e02ff */
[----:B------:R-:W-:Y:S02]  /*5260*/  IMAD R0, R15, UR5, RZ ;  /* 0x000000050f007c24 */ /* 0x000fe4000f8e02ff */
[----:B------:R-:W-:Y:S02]  /*5270*/  IMAD R8, R8, UR5, R11 ;  /* 0x0000000508087c24 */ /* 0x000fe4000f8e020b */
[----:B------:R-:W-:Y:S02]  /*5280*/  IMAD R9, R54, UR4, R9 ;  /* 0x0000000436097c24 */ /* 0x000fe4000f8e0209 */
[----:B------:R-:W-:Y:S02]  /*5290*/  IMAD R14, R14, UR5, R7 ;  /* 0x000000050e0e7c24 */ /* 0x000fe4000f8e0207 */
[----:B------:R-:W-:Y:S02]  /*52a0*/  IMAD R15, R41, UR4, R0 ;  /* 0x00000004290f7c24 */ /* 0x000fe4000f8e0200 */
[----:B------:R-:W-:-:S02]  /*52b0*/  IMAD R11, R36, UR4, RZ ;  /* 0x00000004240b7c24 */ /* 0x000fc4000f8e02ff */
[----:B------:R-:W-:Y:S02]  /*52c0*/  IMAD R4, R17, UR5, RZ ;  /* 0x0000000511047c24 */ /* 0x000fe4000f8e02ff */
[----:B------:R-:W-:Y:S02]  /*52d0*/  IMAD R7, R28, UR4, RZ ;  /* 0x000000041c077c24 */ /* 0x000fe4000f8e02ff */
[----:B------:R-:W-:Y:S01]  /*52e0*/  IMAD R0, R23, UR5, RZ ;  /* 0x0000000517007c24 */ /* 0x000fe2000f8e02ff */
[----:B------:R0:W-:Y:S01]  /*52f0*/  STG.E.64 desc[UR8][R2.64], R8 ;  /* 0x0000000802007986 */ /* 0x0001e2000c101b08 */
[----:B------:R-:W-:Y:S02]  /*5300*/  IMAD R16, R16, UR5, R11 ;  /* 0x0000000510107c24 */ /* 0x000fe4000f8e020b */
[----:B------:R-:W-:Y:S02]  /*5310*/  IMAD R17, R37, UR4, R4 ;  /* 0x0000000425117c24 */ /* 0x000fe4000f8e0204 */
[----:B------:R-:W-:-:S02]  /*5320*/  IMAD R22, R22, UR5, R7 ;  /* 0x0000000516167c24 */ /* 0x000fc4000f8e0207 */
[----:B------:R-:W-:Y:S02]  /*5330*/  IMAD R23, R29, UR4, R0 ;  /* 0x000000041d177c24 */ /* 0x000fe4000f8e0200 */
[----:B------:R-:W-:Y:S02]  /*5340*/  IMAD R11, R24, UR4, RZ ;  /* 0x00000004180b7c24 */ /* 0x000fe4000f8e02ff */
[----:B--2---:R-:W-:Y:S02]  /*5350*/  IMAD R4, R27, UR5, RZ ;  /* 0x000000051b047c24 */ /* 0x004fe4000f8e02ff */
[----:B------:R-:W-:Y:S02]  /*5360*/  IMAD R7, R216, UR4, RZ ;  /* 0x00000004d8077c24 */ /* 0x000fe4000f8e02ff */
[----:B------:R-:W-:Y:S02]  /*5370*/  IMAD R0, R31, UR5, RZ ;  /* 0x000000051f007c24 */ /* 0x000fe4000f8e02ff */
[----:B0-----:R-:W-:-:S02]  /*5380*/  IMAD R9, R51, UR4, RZ ;  /* 0x0000000433097c24 */ /* 0x001fc4000f8e02ff */
[----:B------:R-:W-:Y:S02]  /*5390*/  IMAD R33, R33, UR5, RZ ;  /* 0x0000000521217c24 */ /* 0x000fe4000f8e02ff */
        /* <DEDUP_REMOVED lines=24> */
[----:B------:R-:W-:-:S04]  /*5520*/  IMAD R0, R7, UR5, RZ ;  /* 0x0000000507007c24 */ /* 0x000fc8000f8e02ff */
[----:B------:R-:W-:Y:S02]  /*5530*/  IMAD R7, R249, UR4, R0 ;  /* 0x00000004f9077c24 */ /* 0x000fe4000f8e0200 */
[----:B------:R-:W-:Y:S02]  /*5540*/  IMAD R0, R11, UR5, RZ ;  /* 0x000000050b007c24 */ /* 0x000fe4000f8e02ff */
        /* <DEDUP_REMOVED lines=11> */
[----:B--2---:R-:W-:Y:S02]  /*5600*/  IMAD R0, R17, UR5, RZ ;  /* 0x0000000511007c24 */ /* 0x004fe4000f8e02ff */
[----:B------:R-:W-:Y:S01]  /*5610*/  IMAD R2, R19, UR5, RZ ;  /* 0x0000000513027c24 */ /* 0x000fe2000f8e02ff */
[----:B------:R0:W-:Y:S01]  /*5620*/  STG.E.64 desc[UR8][R4.64], R6 ;  /* 0x0000000604007986 */ /* 0x0001e2000c101b08 */
[----:B------:R-:W-:Y:S02]  /*5630*/  IMAD R12, R12, UR5, R9 ;  /* 0x000000050c0c7c24 */ /* 0x000fe4000f8e0209 */
[----:B------:R-:W-:Y:S02]  /*5640*/  IMAD R16, R16, UR5, R3 ;  /* 0x0000000510107c24 */ /* 0x000fe4000f8e0203 */
[----:B------:R-:W-:-:S02]  /*5650*/  IMAD R17, R141, UR4, R0 ;  /* 0x000000048d117c24 */ /* 0x000fc4000f8e0200 */
[----:B------:R-:W-:Y:S02]  /*5660*/  IMAD R19, R53, UR4, R2 ;  /* 0x0000000435137c24 */ /* 0x000fe4000f8e0202 */
        /* <DEDUP_REMOVED lines=9> */
[----:B------:R-:W-:Y:S01]  /*5700*/  IMAD R23, R209, UR4, R2 ;  /* 0x00000004d1177c24 */ /* 0x000fe2000f8e0202 */
[----:B------:R-:W-:Y:S04]  /*5710*/  STG.E.64 desc[UR8][R4.64+0x20], R10 ;  /* 0x0000200a04007986 */ /* 0x000fe8000c101b08 */
[----:B------:R-:W-:Y:S04]  /*5720*/  STG.E.64 desc[UR8][R4.64+0x40], R12 ;  /* 0x0000400c04007986 */ /* 0x000fe8000c101b08 */
[----:B------:R-:W-:Y:S04]  /*5730*/  STG.E.64 desc[UR8][R4.64+0x60], R14 ;  /* 0x0000600e04007986 */ /* 0x000fe8000c101b08 */
[----:B------:R-:W-:Y:S04]  /*5740*/  STG.E.64 desc[UR8][R4.64+0x80], R16 ;  /* 0x0000801004007986 */ /* 0x000fe8000c101b08 */
[----:B------:R-:W-:Y:S04]  /*5750*/  STG.E.64 desc[UR8][R4.64+0xa0], R18 ;  /* 0x0000a01204007986 */ /* 0x000fe8000c101b08 */
[----:B------:R-:W-:Y:S04]  /*5760*/  STG.E.64 desc[UR8][R4.64+0xc0], R24 ;  /* 0x0000c01804007986 */ /* 0x000fe8000c101b08 */
[----:B------:R-:W-:Y:S01]  /*5770*/  STG.E.64 desc[UR8][R4.64+0xe0], R22 ;  /* 0x0000e01604007986 */ /* 0x000fe2000c101b08 */
[----:B------:R-:W-:Y:S05]  /*5780*/  EXIT ;  /* 0x000000000000794d */ /* 0x000fea0003800000 */
.L_x_3:
[----:B------:R-:W-:-:S00]  /*5790*/  BRA `(.L_x_3) ;  /* 0xfffffffc00fc7947 */ /* 0x000fc0000383ffff */
[----:B------:R-:W-:-:S00]  /*57a0*/  NOP ;  /* 0x0000000000007918 */ /* 0x000fc00000000000 */
        /* <DEDUP_REMOVED lines=13> */
.L_x_4:


//--------------------- .nv.shared._Z16i8gemm256x128x32PKaS0_Piiiiii --------------------------
	.section	.nv.shared._Z16i8gemm256x128x32PKaS0_Piiiiii,"aw",@nobits
	.sectionflags	@""
.nv.shared._Z16i8gemm256x128x32PKaS0_Piiiiii:
	.zero		25856


//--------------------- .nv.shared.reserved.0     --------------------------
	.section	.nv.shared.reserved.0,"aw",@nobits
	.weak		__nv_reservedSMEM_offset_0_alias
	.size		__nv_reservedSMEM_offset_0_alias, 0, 64
	.other		__nv_reservedSMEM_offset_0_alias,@"STO_CUDA_RESERVED_SHARED STV_DEFAULT"
__nv_reservedSMEM_offset_0_alias:
	.zero		0
	.zero		64


//--------------------- .nv.constant0._Z16i8gemm256x128x32PKaS0_Piiiiii --------------------------
	.section	.nv.constant0._Z16i8gemm256x128x32PKaS0_Piiiiii,"a",@progbits
	.sectionflags	@""
	.align	4
.nv.constant0._Z16i8gemm256x128x32PKaS0_Piiiiii:
	.zero		940


//--------------------- SYMBOLS --------------------------

	.type		.nv.reservedSmem.offset0,@object
	.size		.nv.reservedSmem.offset0,0x4
	.type		.nv.reservedSmem.cap,@object
	.size		.nv.reservedSmem.cap,0x4
